// auto-generated by cutlass_sweep.gemm — config: {"arch": "sm_90", "cluster_m": 1, "cluster_n": 2, "dtype": "bf16", "stages": 3, "tile_k": 32, "tile_m": 64, "tile_n": 256}
#include "cutlass/cutlass.h"
#include "cutlass/gemm/collective/collective_builder.hpp"
#include "cutlass/gemm/device/gemm_universal_adapter.h"
#include "cutlass/gemm/kernel/gemm_universal.hpp"
#include "cutlass/epilogue/collective/collective_builder.hpp"

using ElemA = cutlass::bfloat16_t;
using ElemB = cutlass::bfloat16_t;
using ElemCD = cutlass::bfloat16_t;
using Acc  = float;
using TileShape    = cute::Shape<cute::_64, cute::_256, cute::_32>;
using ClusterShape = cute::Shape<cute::_1, cute::_2, cute::_1>;

using CollectiveEpilogue = typename cutlass::epilogue::collective::CollectiveBuilder<
    cutlass::arch::Sm90, cutlass::arch::OpClassTensorOp,
    TileShape, ClusterShape,
    cutlass::epilogue::collective::EpilogueTileAuto,
    Acc, Acc,
    ElemCD, cutlass::layout::RowMajor, 128 / cutlass::sizeof_bits<ElemCD>::value,
    ElemCD, cutlass::layout::RowMajor, 128 / cutlass::sizeof_bits<ElemCD>::value,
    cutlass::epilogue::collective::EpilogueScheduleAuto
  >::CollectiveOp;

using CollectiveMainloop = typename cutlass::gemm::collective::CollectiveBuilder<
    cutlass::arch::Sm90, cutlass::arch::OpClassTensorOp,
    ElemA, cutlass::layout::RowMajor, 128 / cutlass::sizeof_bits<ElemA>::value,
    ElemB, cutlass::layout::ColumnMajor, 128 / cutlass::sizeof_bits<ElemB>::value,
    Acc,
    TileShape, ClusterShape,
    cutlass::gemm::collective::StageCount<3>,
    cutlass::gemm::collective::KernelScheduleAuto
  >::CollectiveOp;

using GemmKernel = cutlass::gemm::kernel::GemmUniversal<
    cute::Shape<int,int,int,int>,
    CollectiveMainloop,
    CollectiveEpilogue
>;
using Gemm = cutlass::gemm::device::GemmUniversalAdapter<GemmKernel>;

// Force the device kernel symbol into the cubin without needing a host main.
auto* _anchor = &cutlass::device_kernel<GemmKernel>;


// ===== COMPILED SASS (sm_90a) =====

	.target	sm_90a

	.elftype	@"ET_EXEC"


//--------------------- .note.nv.tkinfo           --------------------------
	.section	.note.nv.tkinfo,"",@"SHT_NOTE"
	.sectionflags	@"SHF_NOTE_NV_TKINFO"
	.tkinfo
        /*0018*/ 	.word	0x00000002
        /*0030*/ 	.string	""
        /*0030*/ 	.string	"ptxas"
        /*0030*/ 	.string	"Cuda compilation tools, release 13.0, V13.0.88"
        /*0030*/ 	.string	"Build cuda_13.0.r13.0/compiler.36424714_0"
        /*0030*/ 	.string	"-arch sm_90a -m 64 "



//--------------------- .note.nv.cuinfo           --------------------------
	.section	.note.nv.cuinfo,"",@"SHT_NOTE"
	.sectionflags	@"SHF_NOTE_NV_CUINFO"
        /*0018*/ 	.short	0x0002
        /*001a*/ 	.short	0x005a
        /*001c*/ 	.short	0x0082
	.zero		2


//--------------------- .nv.info                  --------------------------
	.section	.nv.info,"",@"SHT_CUDA_INFO"
	.align	4


	//----- nvinfo : EIATTR_REGCOUNT
	.align		4
        /*0000*/ 	.byte	0x04, 0x2f
        /*0002*/ 	.short	(.L_15 - .L_14)
	.align		4
.L_14:
        /*0004*/ 	.word	index@(_ZN7cutlass13device_kernelINS_4gemm6kernel13GemmUniversalIN4cute5tupleIJiiiiEEENS1_10collective13CollectiveMmaINS1_34MainloopSm90TmaGmmaWarpSpecializedILi3ENS5_IJNS4_1CILi1EEENSA_ILi2EEESB_EEENS1_32KernelTmaWarpSpecializedPingpongEEENS5_IJNSA_ILi64EEENSA_ILi256EEENSA_ILi32EEEEEENS_10bfloat16_tENS5_IJlSB_lEEESK_SL_NS4_8TiledMMAINS4_8MMA_AtomIJNS4_4SM904GMMA28MMA_64x256x16_F32BF16BF16_SSILNSP_5MajorE0ELSR_0ELNSP_7ScaleInE1ELSS_1EEEEEENS4_6LayoutINS5_IJSB_SB_SB_EEENS5_IJNSA_ILi0EEESX_SX_EEEEENS5_IJNS4_10UnderscoreES10_S10_EEEEENS4_23SM90_TMA_LOAD_MULTICASTENS4_14ComposedLayoutINS4_7SwizzleILi2ELi4ELi3EEENS4_18smem_ptr_flag_bitsILi16EEENSV_INS5_IJNSA_ILi8EEESI_EEENS5_IJSI_SB_EEEEEEEvNS4_8identityENS4_13SM90_TMA_LOADES1D_vS1E_EENS_8epilogue10collective6detail29Sm90TmaWarpSpecializedAdapterINS1I_15DefaultEpilogueISK_SL_SL_NS1H_6thread17LinearCombinationISK_Li1EffLNS1M_9ScaleType4KindE0ELNS_15FloatRoundStyleE2ESK_EENS1_15EpilogueDefaultEEEEEvvEEEEvNT_6ParamsE)
        /*0008*/ 	.word	0x000000a8


	//----- nvinfo : EIATTR_FRAME_SIZE
	.align		4
.L_15:
        /*000c*/ 	.byte	0x04, 0x11
        /*000e*/ 	.short	(.L_17 - .L_16)
	.align		4
.L_16:
        /*0010*/ 	.word	index@(_ZN7cutlass13device_kernelINS_4gemm6kernel13GemmUniversalIN4cute5tupleIJiiiiEEENS1_10collective13CollectiveMmaINS1_34MainloopSm90TmaGmmaWarpSpecializedILi3ENS5_IJNS4_1CILi1EEENSA_ILi2EEESB_EEENS1_32KernelTmaWarpSpecializedPingpongEEENS5_IJNSA_ILi64EEENSA_ILi256EEENSA_ILi32EEEEEENS_10bfloat16_tENS5_IJlSB_lEEESK_SL_NS4_8TiledMMAINS4_8MMA_AtomIJNS4_4SM904GMMA28MMA_64x256x16_F32BF16BF16_SSILNSP_5MajorE0ELSR_0ELNSP_7ScaleInE1ELSS_1EEEEEENS4_6LayoutINS5_IJSB_SB_SB_EEENS5_IJNSA_ILi0EEESX_SX_EEEEENS5_IJNS4_10UnderscoreES10_S10_EEEEENS4_23SM90_TMA_LOAD_MULTICASTENS4_14ComposedLayoutINS4_7SwizzleILi2ELi4ELi3EEENS4_18smem_ptr_flag_bitsILi16EEENSV_INS5_IJNSA_ILi8EEESI_EEENS5_IJSI_SB_EEEEEEEvNS4_8identityENS4_13SM90_TMA_LOADES1D_vS1E_EENS_8epilogue10collective6detail29Sm90TmaWarpSpecializedAdapterINS1I_15DefaultEpilogueISK_SL_SL_NS1H_6thread17LinearCombinationISK_Li1EffLNS1M_9ScaleType4KindE0ELNS_15FloatRoundStyleE2ESK_EENS1_15EpilogueDefaultEEEEEvvEEEEvNT_6ParamsE)
        /*0014*/ 	.word	0x00000008


	//----- nvinfo : EIATTR_MIN_STACK_SIZE
	.align		4
.L_17:
        /*0018*/ 	.byte	0x04, 0x12
        /*001a*/ 	.short	(.L_19 - .L_18)
	.align		4
.L_18:
        /*001c*/ 	.word	index@(_ZN7cutlass13device_kernelINS_4gemm6kernel13GemmUniversalIN4cute5tupleIJiiiiEEENS1_10collective13CollectiveMmaINS1_34MainloopSm90TmaGmmaWarpSpecializedILi3ENS5_IJNS4_1CILi1EEENSA_ILi2EEESB_EEENS1_32KernelTmaWarpSpecializedPingpongEEENS5_IJNSA_ILi64EEENSA_ILi256EEENSA_ILi32EEEEEENS_10bfloat16_tENS5_IJlSB_lEEESK_SL_NS4_8TiledMMAINS4_8MMA_AtomIJNS4_4SM904GMMA28MMA_64x256x16_F32BF16BF16_SSILNSP_5MajorE0ELSR_0ELNSP_7ScaleInE1ELSS_1EEEEEENS4_6LayoutINS5_IJSB_SB_SB_EEENS5_IJNSA_ILi0EEESX_SX_EEEEENS5_IJNS4_10UnderscoreES10_S10_EEEEENS4_23SM90_TMA_LOAD_MULTICASTENS4_14ComposedLayoutINS4_7SwizzleILi2ELi4ELi3EEENS4_18smem_ptr_flag_bitsILi16EEENSV_INS5_IJNSA_ILi8EEESI_EEENS5_IJSI_SB_EEEEEEEvNS4_8identityENS4_13SM90_TMA_LOADES1D_vS1E_EENS_8epilogue10collective6detail29Sm90TmaWarpSpecializedAdapterINS1I_15DefaultEpilogueISK_SL_SL_NS1H_6thread17LinearCombinationISK_Li1EffLNS1M_9ScaleType4KindE0ELNS_15FloatRoundStyleE2ESK_EENS1_15EpilogueDefaultEEEEEvvEEEEvNT_6ParamsE)
        /*0020*/ 	.word	0x00000008
.L_19:


//--------------------- .nv.compat                --------------------------
	.section	.nv.compat,"",@"SHT_CUDA_COMPAT_INFO"
	.align	4
        /*0000*/ 	.byte	0x02, 0x09, 0x01, 0x00, 0x02, 0x02, 0x04, 0x00, 0x02, 0x05, 0x05, 0x00, 0x03, 0x07, 0x01, 0x01
        /*0010*/ 	.byte	0x02, 0x03, 0x01, 0x00, 0x02, 0x06, 0x01, 0x00, 0x04, 0x0b, 0x08, 0x00, 0x00, 0x00, 0x00, 0x00
        /*0020*/ 	.byte	0x00, 0x00, 0x00, 0x00


//--------------------- .nv.info._ZN7cutlass13device_kernelINS_4gemm6kernel13GemmUniversalIN4cute5tupleIJiiiiEEENS1_10collective13CollectiveMmaINS1_34MainloopSm90TmaGmmaWarpSpecializedILi3ENS5_IJNS4_1CILi1EEENSA_ILi2EEESB_EEENS1_32KernelTmaWarpSpecializedPingpongEEENS5_IJNSA_ILi64EEENSA_ILi256EEENSA_ILi32EEEEEENS_10bfloat16_tENS5_IJlSB_lEEESK_SL_NS4_8TiledMMAINS4_8MMA_AtomIJNS4_4SM904GMMA28MMA_64x256x16_F32BF16BF16_SSILNSP_5MajorE0ELSR_0ELNSP_7ScaleInE1ELSS_1EEEEEENS4_6LayoutINS5_IJSB_SB_SB_EEENS5_IJNSA_ILi0EEESX_SX_EEEEENS5_IJNS4_10UnderscoreES10_S10_EEEEENS4_23SM90_TMA_LOAD_MULTICASTENS4_14ComposedLayoutINS4_7SwizzleILi2ELi4ELi3EEENS4_18smem_ptr_flag_bitsILi16EEENSV_INS5_IJNSA_ILi8EEESI_EEENS5_IJSI_SB_EEEEEEEvNS4_8identityENS4_13SM90_TMA_LOADES1D_vS1E_EENS_8epilogue10collective6detail29Sm90TmaWarpSpecializedAdapterINS1I_15DefaultEpilogueISK_SL_SL_NS1H_6thread17LinearCombinationISK_Li1EffLNS1M_9ScaleType4KindE0ELNS_15FloatRoundStyleE2ESK_EENS1_15EpilogueDefaultEEEEEvvEEEEvNT_6ParamsE --------------------------
	.section	.nv.info._ZN7cutlass13device_kernelINS_4gemm6kernel13GemmUniversalIN4cute5tupleIJiiiiEEENS1_10collective13CollectiveMmaINS1_34MainloopSm90TmaGmmaWarpSpecializedILi3ENS5_IJNS4_1CILi1EEENSA_ILi2EEESB_EEENS1_32KernelTmaWarpSpecializedPingpongEEENS5_IJNSA_ILi64EEENSA_ILi256EEENSA_ILi32EEEEEENS_10bfloat16_tENS5_IJlSB_lEEESK_SL_NS4_8TiledMMAINS4_8MMA_AtomIJNS4_4SM904GMMA28MMA_64x256x16_F32BF16BF16_SSILNSP_5MajorE0ELSR_0ELNSP_7ScaleInE1ELSS_1EEEEEENS4_6LayoutINS5_IJSB_SB_SB_EEENS5_IJNSA_ILi0EEESX_SX_EEEEENS5_IJNS4_10UnderscoreES10_S10_EEEEENS4_23SM90_TMA_LOAD_MULTICASTENS4_14ComposedLayoutINS4_7SwizzleILi2ELi4ELi3EEENS4_18smem_ptr_flag_bitsILi16EEENSV_INS5_IJNSA_ILi8EEESI_EEENS5_IJSI_SB_EEEEEEEvNS4_8identityENS4_13SM90_TMA_LOADES1D_vS1E_EENS_8epilogue10collective6detail29Sm90TmaWarpSpecializedAdapterINS1I_15DefaultEpilogueISK_SL_SL_NS1H_6thread17LinearCombinationISK_Li1EffLNS1M_9ScaleType4KindE0ELNS_15FloatRoundStyleE2ESK_EENS1_15EpilogueDefaultEEEEEvvEEEEvNT_6ParamsE,"",@"SHT_CUDA_INFO"
	.sectionflags	@""
	.align	4


	//----- nvinfo : EIATTR_CUDA_API_VERSION
	.align		4
        /*0000*/ 	.byte	0x04, 0x37
        /*0002*/ 	.short	(.L_21 - .L_20)
.L_20:
        /*0004*/ 	.word	0x00000082


	//----- nvinfo : EIATTR_KPARAM_INFO
	.align		4
.L_21:
        /*0008*/ 	.byte	0x04, 0x17
        /*000a*/ 	.short	(.L_23 - .L_22)
.L_22:
        /*000c*/ 	.word	0x00000000
        /*0010*/ 	.short	0x0000
        /*0012*/ 	.short	0x0070
        /*0014*/ 	.byte	0x00, 0xf0, 0x01, 0x10


	//----- nvinfo : EIATTR_SPARSE_MMA_MASK
	.align		4
.L_23:
        /*0018*/ 	.byte	0x03, 0x50
        /*001a*/ 	.short	0x0000


	//----- nvinfo : EIATTR_MAXREG_COUNT
	.align		4
        /*001c*/ 	.byte	0x03, 0x1b
        /*001e*/ 	.short	0x00a8


	//----- nvinfo : EIATTR_NUM_BARRIERS
	.align		4
        /*0020*/ 	.byte	0x02, 0x4c
        /*0022*/ 	.byte	0x01
	.zero		1


	//----- nvinfo : EIATTR_EXTERNS
	.align		4
        /*0024*/ 	.byte	0x04, 0x0f
        /*0026*/ 	.short	(.L_25 - .L_24)


	//   ....[0]....
	.align		4
.L_24:
        /*0028*/ 	.word	index@(__assertfail)


	//----- nvinfo : EIATTR_ANNOTATIONS
	.align		4
.L_25:
        /*002c*/ 	.byte	0x04, 0x55
        /*002e*/ 	.short	(.L_27 - .L_26)


	//   ....[0]....
.L_26:
        /*0030*/ 	.word	0x00000001
        /*0034*/ 	.byte	0x20, 0x0d, 0x00, 0x00, 0x01, 0x00, 0x00, 0x00, 0x80, 0x9c, 0x00, 0x00, 0x01, 0x00, 0x00, 0x00
        /*0044*/ 	.byte	0x00, 0xa9, 0x00, 0x00


	//----- nvinfo : EIATTR_MERCURY_ISA_VERSION
	.align		4
.L_27:
        /*0048*/ 	.byte	0x03, 0x5f
        /*004a*/ 	.short	0x0101


	//----- nvinfo : EIATTR_INT_WARP_WIDE_INSTR_OFFSETS
	.align		4
        /*004c*/ 	.byte	0x04, 0x31
        /*004e*/ 	.short	(.L_29 - .L_28)


	//   ....[0]....
.L_28:
        /*0050*/ 	.word	0x000004b0


	//   ....[1]....
        /*0054*/ 	.word	0x000004f0


	//   ....[2]....
        /*0058*/ 	.word	0x00000600


	//   ....[3]....
        /*005c*/ 	.word	0x00000620


	//   ....[4]....
        /*0060*/ 	.word	0x00000640


	//   ....[5]....
        /*0064*/ 	.word	0x00000660


	//   ....[6]....
        /*0068*/ 	.word	0x00000720


	//   ....[7]....
        /*006c*/ 	.word	0x00000760


	//   ....[8]....
        /*0070*/ 	.word	0x00001db0


	//----- nvinfo : EIATTR_COOP_GROUP_MASK_REGIDS
	.align		4
.L_29:
        /*0074*/ 	.byte	0x04, 0x29
        /*0076*/ 	.short	(.L_31 - .L_30)


	//   ....[0]....
.L_30:
        /*0078*/ 	.word	0xffffffff


	//   ....[1]....
        /*007c*/ 	.word	0xffffffff


	//   ....[2]....
        /*0080*/ 	.word	0xffffffff


	//   ....[3]....
        /*0084*/ 	.word	0xffffffff


	//   ....[4]....
        /*0088*/ 	.word	0xffffffff


	//   ....[5]....
        /*008c*/ 	.word	0xffffffff


	//   ....[6]....
        /*0090*/ 	.word	0xffffffff


	//----- nvinfo : EIATTR_COOP_GROUP_INSTR_OFFSETS
	.align		4
.L_31:
        /*0094*/ 	.byte	0x04, 0x28
        /*0096*/ 	.short	(.L_33 - .L_32)


	//   ....[0]....
.L_32:
        /*0098*/ 	.word	0x00000070


	//   ....[1]....
        /*009c*/ 	.word	0x00000080


	//   ....[2]....
        /*00a0*/ 	.word	0x00000140


	//   ....[3]....
        /*00a4*/ 	.word	0x000002b0


	//   ....[4]....
        /*00a8*/ 	.word	0x000002f0


	//   ....[5]....
        /*00ac*/ 	.word	0x000007b0


	//   ....[6]....
        /*00b0*/ 	.word	0x000008c0


	//----- nvinfo : EIATTR_REG_RECONFIG
	.align		4
.L_33:
        /*00b4*/ 	.byte	0x01, 0x54
	.zero		2


	//----- nvinfo : EIATTR_SYSCALL_OFFSETS
	.align		4
        /*00b8*/ 	.byte	0x04, 0x46
        /*00ba*/ 	.short	(.L_35 - .L_34)


	//   ....[0]....
.L_34:
        /*00bc*/ 	.word	0x00001750


	//----- nvinfo : EIATTR_MBARRIER_INSTR_OFFSETS
	.align		4
.L_35:
        /*00c0*/ 	.byte	0x04, 0x39
        /*00c2*/ 	.short	(.L_37 - .L_36)


	//   ....[0]....
.L_36:
        /*00c4*/ 	.word	0x00000240
        /*00c8*/ 	.word	0x000000ff
        /*00cc*/ 	.word	0x00000000
        /*00d0*/ 	.short	0x0100
        /*00d2*/ 	.byte	0x08
	.zero		1


	//   ....[1]....
        /*00d4*/ 	.word	0x00000250
        /*00d8*/ 	.word	0x000000ff
        /*00dc*/ 	.word	0x00000018
        /*00e0*/ 	.short	0x0100
        /*00e2*/ 	.byte	0x08
	.zero		1


	//   ....[2]....
        /*00e4*/ 	.word	0x00000260
        /*00e8*/ 	.word	0x000000ff
        /*00ec*/ 	.word	0x00000008
        /*00f0*/ 	.short	0x0100
        /*00f2*/ 	.byte	0x08
	.zero		1


	//   ....[3]....
        /*00f4*/ 	.word	0x00000270
        /*00f8*/ 	.word	0x000000ff
        /*00fc*/ 	.word	0x00000020
        /*0100*/ 	.short	0x0100
        /*0102*/ 	.byte	0x08
	.zero		1


	//   ....[4]....
        /*0104*/ 	.word	0x00000280
        /*0108*/ 	.word	0x000000ff
        /*010c*/ 	.word	0x00000010
        /*0110*/ 	.short	0x0100
        /*0112*/ 	.byte	0x08
	.zero		1


	//   ....[5]....
        /*0114*/ 	.word	0x00000290
        /*0118*/ 	.word	0x000000ff
        /*011c*/ 	.word	0x00000028
        /*0120*/ 	.short	0x0100
        /*0122*/ 	.byte	0x08
	.zero		1


	//   ....[6]....
        /*0124*/ 	.word	0x00000790
        /*0128*/ 	.word	0x000000ff
        /*012c*/ 	.word	0x00000060
        /*0130*/ 	.short	0x0100
        /*0132*/ 	.byte	0x08
	.zero		1


	//   ....[7]....
        /*0134*/ 	.word	0x00000820
        /*0138*/ 	.word	0x000000ff
        /*013c*/ 	.word	0x00000068
        /*0140*/ 	.short	0x0100
        /*0142*/ 	.byte	0x08
	.zero		1


	//   ....[8]....
        /*0144*/ 	.word	0x00000840
        /*0148*/ 	.word	0x000000ff
        /*014c*/ 	.word	0x00000040
        /*0150*/ 	.short	0x0100
        /*0152*/ 	.byte	0x09
	.zero		1


	//   ....[9]....
        /*0154*/ 	.word	0x00000850
        /*0158*/ 	.word	0x000000ff
        /*015c*/ 	.word	0x00000048
        /*0160*/ 	.short	0x0100
        /*0162*/ 	.byte	0x09
	.zero		1


	//   ....[10]....
        /*0164*/ 	.word	0x00000860
        /*0168*/ 	.word	0x000000ff
        /*016c*/ 	.word	0x00000050
        /*0170*/ 	.short	0x0100
        /*0172*/ 	.byte	0x09
	.zero		1


	//   ....[11]....
        /*0174*/ 	.word	0x00000870
        /*0178*/ 	.word	0x000000ff
        /*017c*/ 	.word	0x00000058
        /*0180*/ 	.short	0x0100
        /*0182*/ 	.byte	0x09
	.zero		1


	//   ....[12]....
        /*0184*/ 	.word	0x00001630
        /*0188*/ 	.word	0x0000009f
        /*018c*/ 	.word	0x00000000
        /*0190*/ 	.short	0x010a
        /*0192*/ 	.byte	0x2a
	.zero		1


	//   ....[13]....
        /*0194*/ 	.word	0x000017d0
        /*0198*/ 	.word	0x00000003
        /*019c*/ 	.word	0x00000000
        /*01a0*/ 	.short	0x010a
        /*01a2*/ 	.byte	0x3f
	.zero		1


	//   ....[14]....
        /*01a4*/ 	.word	0x00001830
        /*01a8*/ 	.word	0x00000003
        /*01ac*/ 	.word	0x00000000
        /*01b0*/ 	.short	0x010a
        /*01b2*/ 	.byte	0x3f
	.zero		1


	//   ....[15]....
        /*01b4*/ 	.word	0x00001aa0
        /*01b8*/ 	.word	0x000000ff
        /*01bc*/ 	.word	0x00000000
        /*01c0*/ 	.short	0x010a
        /*01c2*/ 	.byte	0x04
	.zero		1


	//   ....[16]....
        /*01c4*/ 	.word	0x00001ae0
        /*01c8*/ 	.word	0x000000ff
        /*01cc*/ 	.word	0x00000000
        /*01d0*/ 	.short	0x010a
        /*01d2*/ 	.byte	0x04
	.zero		1


	//   ....[17]....
        /*01d4*/ 	.word	0x00001c50
        /*01d8*/ 	.word	0x00000005
        /*01dc*/ 	.word	0x00000000
        /*01e0*/ 	.short	0x0101
        /*01e2*/ 	.byte	0x3f
	.zero		1


	//   ....[18]....
        /*01e4*/ 	.word	0x00001d50
        /*01e8*/ 	.word	0x000000a0
        /*01ec*/ 	.word	0x00000000
        /*01f0*/ 	.short	0x0101
        /*01f2*/ 	.byte	0x2d
	.zero		1


	//   ....[19]....
        /*01f4*/ 	.word	0x00001e50
        /*01f8*/ 	.word	0x00000003
        /*01fc*/ 	.word	0x00000000
        /*0200*/ 	.short	0x0101
        /*0202*/ 	.byte	0x3f
	.zero		1


	//   ....[20]....
        /*0204*/ 	.word	0x00001f10
        /*0208*/ 	.word	0x0000009f
        /*020c*/ 	.word	0x00000010
        /*0210*/ 	.short	0x010a
        /*0212*/ 	.byte	0x2a
	.zero		1


	//   ....[21]....
        /*0214*/ 	.word	0x00009ca0
        /*0218*/ 	.word	0x000000a2
        /*021c*/ 	.word	0x00000000
        /*0220*/ 	.short	0x0101
        /*0222*/ 	.byte	0x2d
	.zero		1


	//   ....[22]....
        /*0224*/ 	.word	0x0000a640
        /*0228*/ 	.word	0x0000000c
        /*022c*/ 	.word	0x00000018
        /*0230*/ 	.short	0x010a
        /*0232*/ 	.byte	0x3f
	.zero		1


	//   ....[23]....
        /*0234*/ 	.word	0x0000aa10
        /*0238*/ 	.word	0x00000004
        /*023c*/ 	.word	0x00000068
        /*0240*/ 	.short	0x0101
        /*0242*/ 	.byte	0x3f
	.zero		1


	//   ....[24]....
        /*0244*/ 	.word	0x0000b190
        /*0248*/ 	.word	0x00000007
        /*024c*/ 	.word	0x00000000
        /*0250*/ 	.short	0x010a
        /*0252*/ 	.byte	0x3f
	.zero		1


	//   ....[25]....
        /*0254*/ 	.word	0x0000b210
        /*0258*/ 	.word	0x00000009
        /*025c*/ 	.word	0x00000000
        /*0260*/ 	.short	0x010a
        /*0262*/ 	.byte	0x3f
	.zero		1


	//   ....[26]....
        /*0264*/ 	.word	0x0000b2a0
        /*0268*/ 	.word	0x00000003
        /*026c*/ 	.word	0x00000000
        /*0270*/ 	.short	0x010a
        /*0272*/ 	.byte	0x3f
	.zero		1


	//   ....[27]....
        /*0274*/ 	.word	0x0000b300
        /*0278*/ 	.word	0x000000a1
        /*027c*/ 	.word	0x00000000
        /*0280*/ 	.short	0x010a
        /*0282*/ 	.byte	0x3f
	.zero		1


	//   ....[28]....
        /*0284*/ 	.word	0x0000b350
        /*0288*/ 	.word	0x00000003
        /*028c*/ 	.word	0x00000000
        /*0290*/ 	.short	0x010a
        /*0292*/ 	.byte	0x3f
	.zero		1


	//   ....[29]....
        /*0294*/ 	.word	0x0000b3b0
        /*0298*/ 	.word	0x00000005
        /*029c*/ 	.word	0x00000000
        /*02a0*/ 	.short	0x010a
        /*02a2*/ 	.byte	0x3f
	.zero		1


	//   ....[30]....
        /*02a4*/ 	.word	0x0000b400
        /*02a8*/ 	.word	0x000000a1
        /*02ac*/ 	.word	0x00000010
        /*02b0*/ 	.short	0x010a
        /*02b2*/ 	.byte	0x3f
	.zero		1


	//   ....[31]....
        /*02b4*/ 	.word	0x0000b4d0
        /*02b8*/ 	.word	0x0000000c
        /*02bc*/ 	.word	0x00000018
        /*02c0*/ 	.short	0x010a
        /*02c2*/ 	.byte	0x3f
	.zero		1


	//   ....[32]....
        /*02c4*/ 	.word	0x0000b5a0
        /*02c8*/ 	.word	0x00000007
        /*02cc*/ 	.word	0x00000000
        /*02d0*/ 	.short	0x010a
        /*02d2*/ 	.byte	0x3f
	.zero		1


	//   ....[33]....
        /*02d4*/ 	.word	0x0000b5f0
        /*02d8*/ 	.word	0x00000009
        /*02dc*/ 	.word	0x00000000
        /*02e0*/ 	.short	0x010a
        /*02e2*/ 	.byte	0x3f
	.zero		1


	//----- nvinfo : EIATTR_NUM_MBARRIERS
	.align		4
.L_37:
        /*02e4*/ 	.byte	0x03, 0x38
        /*02e6*/ 	.short	0x000c


	//----- nvinfo : EIATTR_EXIT_INSTR_OFFSETS
	.align		4
        /*02e8*/ 	.byte	0x04, 0x1c
        /*02ea*/ 	.short	(.L_39 - .L_38)


	//   ....[0]....
.L_38:
        /*02ec*/ 	.word	0x00001360


	//   ....[1]....
        /*02f0*/ 	.word	0x000013c0


	//   ....[2]....
        /*02f4*/ 	.word	0x0000a330


	//   ....[3]....
        /*02f8*/ 	.word	0x0000a360


	//   ....[4]....
        /*02fc*/ 	.word	0x0000b2f0


	//----- nvinfo : EIATTR_MAX_THREADS
	.align		4
.L_39:
        /*0300*/ 	.byte	0x04, 0x05
        /*0302*/ 	.short	(.L_41 - .L_40)
.L_40:
        /*0304*/ 	.word	0x00000180
        /*0308*/ 	.word	0x00000001
        /*030c*/ 	.word	0x00000001


	//----- nvinfo : EIATTR_CRS_STACK_SIZE
	.align		4
.L_41:
        /*0310*/ 	.byte	0x04, 0x1e
        /*0312*/ 	.short	(.L_43 - .L_42)
.L_42:
        /*0314*/ 	.word	0x00000000


	//----- nvinfo : EIATTR_CBANK_PARAM_SIZE
	.align		4
.L_43:
        /*0318*/ 	.byte	0x03, 0x19
        /*031a*/ 	.short	0x0470


	//----- nvinfo : EIATTR_PARAM_CBANK
	.align		4
        /*031c*/ 	.byte	0x04, 0x0a
        /*031e*/ 	.short	(.L_45 - .L_44)
	.align		4
.L_44:
        /*0320*/ 	.word	index@(.nv.constant0._ZN7cutlass13device_kernelINS_4gemm6kernel13GemmUniversalIN4cute5tupleIJiiiiEEENS1_10collective13CollectiveMmaINS1_34MainloopSm90TmaGmmaWarpSpecializedILi3ENS5_IJNS4_1CILi1EEENSA_ILi2EEESB_EEENS1_32KernelTmaWarpSpecializedPingpongEEENS5_IJNSA_ILi64EEENSA_ILi256EEENSA_ILi32EEEEEENS_10bfloat16_tENS5_IJlSB_lEEESK_SL_NS4_8TiledMMAINS4_8MMA_AtomIJNS4_4SM904GMMA28MMA_64x256x16_F32BF16BF16_SSILNSP_5MajorE0ELSR_0ELNSP_7ScaleInE1ELSS_1EEEEEENS4_6LayoutINS5_IJSB_SB_SB_EEENS5_IJNSA_ILi0EEESX_SX_EEEEENS5_IJNS4_10UnderscoreES10_S10_EEEEENS4_23SM90_TMA_LOAD_MULTICASTENS4_14ComposedLayoutINS4_7SwizzleILi2ELi4ELi3EEENS4_18smem_ptr_flag_bitsILi16EEENSV_INS5_IJNSA_ILi8EEESI_EEENS5_IJSI_SB_EEEEEEEvNS4_8identityENS4_13SM90_TMA_LOADES1D_vS1E_EENS_8epilogue10collective6detail29Sm90TmaWarpSpecializedAdapterINS1I_15DefaultEpilogueISK_SL_SL_NS1H_6thread17LinearCombinationISK_Li1EffLNS1M_9ScaleType4KindE0ELNS_15FloatRoundStyleE2ESK_EENS1_15EpilogueDefaultEEEEEvvEEEEvNT_6ParamsE)
        /*0324*/ 	.short	0x0210
        /*0326*/ 	.short	0x0470


	//----- nvinfo : EIATTR_SW_WAR
	.align		4
.L_45:
        /*0328*/ 	.byte	0x04, 0x36
        /*032a*/ 	.short	(.L_47 - .L_46)
.L_46:
        /*032c*/ 	.word	0x00000008
.L_47:


//--------------------- .nv.callgraph             --------------------------
	.section	.nv.callgraph,"",@"SHT_CUDA_CALLGRAPH"
	.align	4
	.sectionentsize	8
	.align		4
        /*0000*/ 	.word	0x00000000
	.align		4
        /*0004*/ 	.word	0xffffffff
	.align		4
        /*0008*/ 	.word	index@(_ZN7cutlass13device_kernelINS_4gemm6kernel13GemmUniversalIN4cute5tupleIJiiiiEEENS1_10collective13CollectiveMmaINS1_34MainloopSm90TmaGmmaWarpSpecializedILi3ENS5_IJNS4_1CILi1EEENSA_ILi2EEESB_EEENS1_32KernelTmaWarpSpecializedPingpongEEENS5_IJNSA_ILi64EEENSA_ILi256EEENSA_ILi32EEEEEENS_10bfloat16_tENS5_IJlSB_lEEESK_SL_NS4_8TiledMMAINS4_8MMA_AtomIJNS4_4SM904GMMA28MMA_64x256x16_F32BF16BF16_SSILNSP_5MajorE0ELSR_0ELNSP_7ScaleInE1ELSS_1EEEEEENS4_6LayoutINS5_IJSB_SB_SB_EEENS5_IJNSA_ILi0EEESX_SX_EEEEENS5_IJNS4_10UnderscoreES10_S10_EEEEENS4_23SM90_TMA_LOAD_MULTICASTENS4_14ComposedLayoutINS4_7SwizzleILi2ELi4ELi3EEENS4_18smem_ptr_flag_bitsILi16EEENSV_INS5_IJNSA_ILi8EEESI_EEENS5_IJSI_SB_EEEEEEEvNS4_8identityENS4_13SM90_TMA_LOADES1D_vS1E_EENS_8epilogue10collective6detail29Sm90TmaWarpSpecializedAdapterINS1I_15DefaultEpilogueISK_SL_SL_NS1H_6thread17LinearCombinationISK_Li1EffLNS1M_9ScaleType4KindE0ELNS_15FloatRoundStyleE2ESK_EENS1_15EpilogueDefaultEEEEEvvEEEEvNT_6ParamsE)
	.align		4
        /*000c*/ 	.word	index@(__assertfail)
	.align		4
        /*0010*/ 	.word	0x00000000
	.align		4
        /*0014*/ 	.word	0xfffffffe
	.align		4
        /*0018*/ 	.word	0x00000000
	.align		4
        /*001c*/ 	.word	0xfffffffd
	.align		4
        /*0020*/ 	.word	0x00000000
	.align		4
        /*0024*/ 	.word	0xfffffffc


//--------------------- .nv.constant4             --------------------------
	.section	.nv.constant4,"a",@progbits
	.align	8
	.align		8
.nv.constant4:
        /*0000*/ 	.dword	__assertfail
	.align		8
        /*0008*/ 	.dword	__unnamed_1
	.align		8
        /*0010*/ 	.dword	_ZN39_INTERNAL_97b88aa0_4_k_cu_7987158f_28294cuda3std3__45__cpo5beginE
	.align		8
        /*0018*/ 	.dword	_ZN39_INTERNAL_97b88aa0_4_k_cu_7987158f_28294cuda3std3__45__cpo3endE
	.align		8
        /*0020*/ 	.dword	_ZN39_INTERNAL_97b88aa0_4_k_cu_7987158f_28294cuda3std3__45__cpo6cbeginE
	.align		8
        /*0028*/ 	.dword	_ZN39_INTERNAL_97b88aa0_4_k_cu_7987158f_28294cuda3std3__45__cpo4cendE
	.align		8
        /*0030*/ 	.dword	_ZN39_INTERNAL_97b88aa0_4_k_cu_7987158f_28294cuda3std3__441_GLOBAL__N__97b88aa0_4_k_cu_7987158f_28296ignoreE
	.align		8
        /*0038*/ 	.dword	_ZN39_INTERNAL_97b88aa0_4_k_cu_7987158f_28294cuda3std3__419piecewise_constructE
	.align		8
        /*0040*/ 	.dword	_ZN39_INTERNAL_97b88aa0_4_k_cu_7987158f_28294cuda3std3__48in_placeE
	.align		8
        /*0048*/ 	.dword	_ZN39_INTERNAL_97b88aa0_4_k_cu_7987158f_28294cuda3std6ranges3__45__cpo4swapE
	.align		8
        /*0050*/ 	.dword	_ZN39_INTERNAL_97b88aa0_4_k_cu_7987158f_28294cuda3std6ranges3__45__cpo9iter_moveE
	.align		8
        /*0058*/ 	.dword	_ZN39_INTERNAL_97b88aa0_4_k_cu_7987158f_28294cute7productE
	.align		8
        /*0060*/ 	.dword	_ZN39_INTERNAL_97b88aa0_4_k_cu_7987158f_28294cute1_E
	.align		8
        /*0068*/ 	.dword	$str$22
	.align		8
        /*0070*/ 	.dword	$str$23


//--------------------- .text._ZN7cutlass13device_kernelINS_4gemm6kernel13GemmUniversalIN4cute5tupleIJiiiiEEENS1_10collective13CollectiveMmaINS1_34MainloopSm90TmaGmmaWarpSpecializedILi3ENS5_IJNS4_1CILi1EEENSA_ILi2EEESB_EEENS1_32KernelTmaWarpSpecializedPingpongEEENS5_IJNSA_ILi64EEENSA_ILi256EEENSA_ILi32EEEEEENS_10bfloat16_tENS5_IJlSB_lEEESK_SL_NS4_8TiledMMAINS4_8MMA_AtomIJNS4_4SM904GMMA28MMA_64x256x16_F32BF16BF16_SSILNSP_5MajorE0ELSR_0ELNSP_7ScaleInE1ELSS_1EEEEEENS4_6LayoutINS5_IJSB_SB_SB_EEENS5_IJNSA_ILi0EEESX_SX_EEEEENS5_IJNS4_10UnderscoreES10_S10_EEEEENS4_23SM90_TMA_LOAD_MULTICASTENS4_14ComposedLayoutINS4_7SwizzleILi2ELi4ELi3EEENS4_18smem_ptr_flag_bitsILi16EEENSV_INS5_IJNSA_ILi8EEESI_EEENS5_IJSI_SB_EEEEEEEvNS4_8identityENS4_13SM90_TMA_LOADES1D_vS1E_EENS_8epilogue10collective6detail29Sm90TmaWarpSpecializedAdapterINS1I_15DefaultEpilogueISK_SL_SL_NS1H_6thread17LinearCombinationISK_Li1EffLNS1M_9ScaleType4KindE0ELNS_15FloatRoundStyleE2ESK_EENS1_15EpilogueDefaultEEEEEvvEEEEvNT_6ParamsE --------------------------
	.section	.text._ZN7cutlass13device_kernelINS_4gemm6kernel13GemmUniversalIN4cute5tupleIJiiiiEEENS1_10collective13CollectiveMmaINS1_34MainloopSm90TmaGmmaWarpSpecializedILi3ENS5_IJNS4_1CILi1EEENSA_ILi2EEESB_EEENS1_32KernelTmaWarpSpecializedPingpongEEENS5_IJNSA_ILi64EEENSA_ILi256EEENSA_ILi32EEEEEENS_10bfloat16_tENS5_IJlSB_lEEESK_SL_NS4_8TiledMMAINS4_8MMA_AtomIJNS4_4SM904GMMA28MMA_64x256x16_F32BF16BF16_SSILNSP_5MajorE0ELSR_0ELNSP_7ScaleInE1ELSS_1EEEEEENS4_6LayoutINS5_IJSB_SB_SB_EEENS5_IJNSA_ILi0EEESX_SX_EEEEENS5_IJNS4_10UnderscoreES10_S10_EEEEENS4_23SM90_TMA_LOAD_MULTICASTENS4_14ComposedLayoutINS4_7SwizzleILi2ELi4ELi3EEENS4_18smem_ptr_flag_bitsILi16EEENSV_INS5_IJNSA_ILi8EEESI_EEENS5_IJSI_SB_EEEEEEEvNS4_8identityENS4_13SM90_TMA_LOADES1D_vS1E_EENS_8epilogue10collective6detail29Sm90TmaWarpSpecializedAdapterINS1I_15DefaultEpilogueISK_SL_SL_NS1H_6thread17LinearCombinationISK_Li1EffLNS1M_9ScaleType4KindE0ELNS_15FloatRoundStyleE2ESK_EENS1_15EpilogueDefaultEEEEEvvEEEEvNT_6ParamsE,"ax",@progbits
	.align	128
.text._ZN7cutlass13device_kernelINS_4gemm6kernel13GemmUniversalIN4cute5tupleIJiiiiEEENS1_10collective13CollectiveMmaINS1_34MainloopSm90TmaGmmaWarpSpecializedILi3ENS5_IJNS4_1CILi1EEENSA_ILi2EEESB_EEENS1_32KernelTmaWarpSpecializedPingpongEEENS5_IJNSA_ILi64EEENSA_ILi256EEENSA_ILi32EEEEEENS_10bfloat16_tENS5_IJlSB_lEEESK_SL_NS4_8TiledMMAINS4_8MMA_AtomIJNS4_4SM904GMMA28MMA_64x256x16_F32BF16BF16_SSILNSP_5MajorE0ELSR_0ELNSP_7ScaleInE1ELSS_1EEEEEENS4_6LayoutINS5_IJSB_SB_SB_EEENS5_IJNSA_ILi0EEESX_SX_EEEEENS5_IJNS4_10UnderscoreES10_S10_EEEEENS4_23SM90_TMA_LOAD_MULTICASTENS4_14ComposedLayoutINS4_7SwizzleILi2ELi4ELi3EEENS4_18smem_ptr_flag_bitsILi16EEENSV_INS5_IJNSA_ILi8EEESI_EEENS5_IJSI_SB_EEEEEEEvNS4_8identityENS4_13SM90_TMA_LOADES1D_vS1E_EENS_8epilogue10collective6detail29Sm90TmaWarpSpecializedAdapterINS1I_15DefaultEpilogueISK_SL_SL_NS1H_6thread17LinearCombinationISK_Li1EffLNS1M_9ScaleType4KindE0ELNS_15FloatRoundStyleE2ESK_EENS1_15EpilogueDefaultEEEEEvvEEEEvNT_6ParamsE:
        .type           _ZN7cutlass13device_kernelINS_4gemm6kernel13GemmUniversalIN4cute5tupleIJiiiiEEENS1_10collective13CollectiveMmaINS1_34MainloopSm90TmaGmmaWarpSpecializedILi3ENS5_IJNS4_1CILi1EEENSA_ILi2EEESB_EEENS1_32KernelTmaWarpSpecializedPingpongEEENS5_IJNSA_ILi64EEENSA_ILi256EEENSA_ILi32EEEEEENS_10bfloat16_tENS5_IJlSB_lEEESK_SL_NS4_8TiledMMAINS4_8MMA_AtomIJNS4_4SM904GMMA28MMA_64x256x16_F32BF16BF16_SSILNSP_5MajorE0ELSR_0ELNSP_7ScaleInE1ELSS_1EEEEEENS4_6LayoutINS5_IJSB_SB_SB_EEENS5_IJNSA_ILi0EEESX_SX_EEEEENS5_IJNS4_10UnderscoreES10_S10_EEEEENS4_23SM90_TMA_LOAD_MULTICASTENS4_14ComposedLayoutINS4_7SwizzleILi2ELi4ELi3EEENS4_18smem_ptr_flag_bitsILi16EEENSV_INS5_IJNSA_ILi8EEESI_EEENS5_IJSI_SB_EEEEEEEvNS4_8identityENS4_13SM90_TMA_LOADES1D_vS1E_EENS_8epilogue10collective6detail29Sm90TmaWarpSpecializedAdapterINS1I_15DefaultEpilogueISK_SL_SL_NS1H_6thread17LinearCombinationISK_Li1EffLNS1M_9ScaleType4KindE0ELNS_15FloatRoundStyleE2ESK_EENS1_15EpilogueDefaultEEEEEvvEEEEvNT_6ParamsE,@function
        .size           _ZN7cutlass13device_kernelINS_4gemm6kernel13GemmUniversalIN4cute5tupleIJiiiiEEENS1_10collective13CollectiveMmaINS1_34MainloopSm90TmaGmmaWarpSpecializedILi3ENS5_IJNS4_1CILi1EEENSA_ILi2EEESB_EEENS1_32KernelTmaWarpSpecializedPingpongEEENS5_IJNSA_ILi64EEENSA_ILi256EEENSA_ILi32EEEEEENS_10bfloat16_tENS5_IJlSB_lEEESK_SL_NS4_8TiledMMAINS4_8MMA_AtomIJNS4_4SM904GMMA28MMA_64x256x16_F32BF16BF16_SSILNSP_5MajorE0ELSR_0ELNSP_7ScaleInE1ELSS_1EEEEEENS4_6LayoutINS5_IJSB_SB_SB_EEENS5_IJNSA_ILi0EEESX_SX_EEEEENS5_IJNS4_10UnderscoreES10_S10_EEEEENS4_23SM90_TMA_LOAD_MULTICASTENS4_14ComposedLayoutINS4_7SwizzleILi2ELi4ELi3EEENS4_18smem_ptr_flag_bitsILi16EEENSV_INS5_IJNSA_ILi8EEESI_EEENS5_IJSI_SB_EEEEEEEvNS4_8identityENS4_13SM90_TMA_LOADES1D_vS1E_EENS_8epilogue10collective6detail29Sm90TmaWarpSpecializedAdapterINS1I_15DefaultEpilogueISK_SL_SL_NS1H_6thread17LinearCombinationISK_Li1EffLNS1M_9ScaleType4KindE0ELNS_15FloatRoundStyleE2ESK_EENS1_15EpilogueDefaultEEEEEvvEEEEvNT_6ParamsE,(.L_x_327 - _ZN7cutlass13device_kernelINS_4gemm6kernel13GemmUniversalIN4cute5tupleIJiiiiEEENS1_10collective13CollectiveMmaINS1_34MainloopSm90TmaGmmaWarpSpecializedILi3ENS5_IJNS4_1CILi1EEENSA_ILi2EEESB_EEENS1_32KernelTmaWarpSpecializedPingpongEEENS5_IJNSA_ILi64EEENSA_ILi256EEENSA_ILi32EEEEEENS_10bfloat16_tENS5_IJlSB_lEEESK_SL_NS4_8TiledMMAINS4_8MMA_AtomIJNS4_4SM904GMMA28MMA_64x256x16_F32BF16BF16_SSILNSP_5MajorE0ELSR_0ELNSP_7ScaleInE1ELSS_1EEEEEENS4_6LayoutINS5_IJSB_SB_SB_EEENS5_IJNSA_ILi0EEESX_SX_EEEEENS5_IJNS4_10UnderscoreES10_S10_EEEEENS4_23SM90_TMA_LOAD_MULTICASTENS4_14ComposedLayoutINS4_7SwizzleILi2ELi4ELi3EEENS4_18smem_ptr_flag_bitsILi16EEENSV_INS5_IJNSA_ILi8EEESI_EEENS5_IJSI_SB_EEEEEEEvNS4_8identityENS4_13SM90_TMA_LOADES1D_vS1E_EENS_8epilogue10collective6detail29Sm90TmaWarpSpecializedAdapterINS1I_15DefaultEpilogueISK_SL_SL_NS1H_6thread17LinearCombinationISK_Li1EffLNS1M_9ScaleType4KindE0ELNS_15FloatRoundStyleE2ESK_EENS1_15EpilogueDefaultEEEEEvvEEEEvNT_6ParamsE)
        .other          _ZN7cutlass13device_kernelINS_4gemm6kernel13GemmUniversalIN4cute5tupleIJiiiiEEENS1_10collective13CollectiveMmaINS1_34MainloopSm90TmaGmmaWarpSpecializedILi3ENS5_IJNS4_1CILi1EEENSA_ILi2EEESB_EEENS1_32KernelTmaWarpSpecializedPingpongEEENS5_IJNSA_ILi64EEENSA_ILi256EEENSA_ILi32EEEEEENS_10bfloat16_tENS5_IJlSB_lEEESK_SL_NS4_8TiledMMAINS4_8MMA_AtomIJNS4_4SM904GMMA28MMA_64x256x16_F32BF16BF16_SSILNSP_5MajorE0ELSR_0ELNSP_7ScaleInE1ELSS_1EEEEEENS4_6LayoutINS5_IJSB_SB_SB_EEENS5_IJNSA_ILi0EEESX_SX_EEEEENS5_IJNS4_10UnderscoreES10_S10_EEEEENS4_23SM90_TMA_LOAD_MULTICASTENS4_14ComposedLayoutINS4_7SwizzleILi2ELi4ELi3EEENS4_18smem_ptr_flag_bitsILi16EEENSV_INS5_IJNSA_ILi8EEESI_EEENS5_IJSI_SB_EEEEEEEvNS4_8identityENS4_13SM90_TMA_LOADES1D_vS1E_EENS_8epilogue10collective6detail29Sm90TmaWarpSpecializedAdapterINS1I_15DefaultEpilogueISK_SL_SL_NS1H_6thread17LinearCombinationISK_Li1EffLNS1M_9ScaleType4KindE0ELNS_15FloatRoundStyleE2ESK_EENS1_15EpilogueDefaultEEEEEvvEEEEvNT_6ParamsE,@"STO_CUDA_ENTRY STV_DEFAULT"
_ZN7cutlass13device_kernelINS_4gemm6kernel13GemmUniversalIN4cute5tupleIJiiiiEEENS1_10collective13CollectiveMmaINS1_34MainloopSm90TmaGmmaWarpSpecializedILi3ENS5_IJNS4_1CILi1EEENSA_ILi2EEESB_EEENS1_32KernelTmaWarpSpecializedPingpongEEENS5_IJNSA_ILi64EEENSA_ILi256EEENSA_ILi32EEEEEENS_10bfloat16_tENS5_IJlSB_lEEESK_SL_NS4_8TiledMMAINS4_8MMA_AtomIJNS4_4SM904GMMA28MMA_64x256x16_F32BF16BF16_SSILNSP_5MajorE0ELSR_0ELNSP_7ScaleInE1ELSS_1EEEEEENS4_6LayoutINS5_IJSB_SB_SB_EEENS5_IJNSA_ILi0EEESX_SX_EEEEENS5_IJNS4_10UnderscoreES10_S10_EEEEENS4_23SM90_TMA_LOAD_MULTICASTENS4_14ComposedLayoutINS4_7SwizzleILi2ELi4ELi3EEENS4_18smem_ptr_flag_bitsILi16EEENSV_INS5_IJNSA_ILi8EEESI_EEENS5_IJSI_SB_EEEEEEEvNS4_8identityENS4_13SM90_TMA_LOADES1D_vS1E_EENS_8epilogue10collective6detail29Sm90TmaWarpSpecializedAdapterINS1I_15DefaultEpilogueISK_SL_SL_NS1H_6thread17LinearCombinationISK_Li1EffLNS1M_9ScaleType4KindE0ELNS_15FloatRoundStyleE2ESK_EENS1_15EpilogueDefaultEEEEEvvEEEEvNT_6ParamsE:
[----:B------:R-:W0:Y:S02]  /*0000*/  LDC R1, c[0x0][0x28] ;  /* 0x00000a00ff017b82 */ /* 0x000e240000000800 */
[----:B0-----:R-:W-:Y:S01]  /*0010*/  VIADD R1, R1, 0xfffffff8 ;  /* 0xfffffff801017836 */ /* 0x001fe20000000000 */
[----:B------:R-:W0:Y:S01]  /*0020*/  S2R R4, SR_TID.X ;  /* 0x0000000000047919 */ /* 0x000e220000002100 */
[----:B------:R-:W-:Y:S01]  /*0030*/  ELECT P0, URZ, PT ;  /* 0x00000000003f782f */ /* 0x000fe20003800000 */
[----:B------:R-:W-:Y:S01]  /*0040*/  BSSY B0, `(.L_x_0) ;  /* 0x000000f000007945 */ /* 0x000fe20003800000 */
[--C-:B0-----:R-:W-:Y:S02]  /*0050*/  SHF.R.U32.HI R0, RZ, 0x5, R4.reuse ;  /* 0x00000005ff007819 */ /* 0x101fe40000011604 */
[----:B------:R-:W-:-:S03]  /*0060*/  SHF.R.U32.HI R7, RZ, 0x7, R4 ;  /* 0x00000007ff077819 */ /* 0x000fc60000011604 */
[----:B------:R-:W0:Y:S04]  /*0070*/  SHFL.IDX PT, R2, R0, RZ, 0x1f ;  /* 0x00001fff00027589 */ /* 0x000e2800000e0000 */
[----:B------:R1:W2:Y:S01]  /*0080*/  SHFL.IDX PT, R10, R7, RZ, 0x1f ;  /* 0x00001fff070a7589 */ /* 0x0002a200000e0000 */
[----:B0-----:R-:W-:-:S13]  /*0090*/  ISETP.NE.OR P0, PT, R2, RZ, !P0 ;  /* 0x000000ff0200720c */ /* 0x001fda0004705670 */
[----:B-12---:R-:W-:Y:S05]  /*00a0*/  @P0 BRA `(.L_x_1) ;  /* 0x0000000000200947 */ /* 0x006fea0003800000 */
[----:B------:R-:W-:Y:S02]  /*00b0*/  ULDC.64 UR4, c[0x0][0x198] ;  /* 0x0000660000047ab9 */ /* 0x000fe40000000a00 */
[----:B------:R-:W-:Y:S02]  /*00c0*/  UIADD3 UR6, UP0, UR4, 0xf0, URZ ;  /* 0x000000f004067890 */ /* 0x000fe4000ff1e03f */
[----:B------:R-:W-:Y:S02]  /*00d0*/  UIADD3 UR4, UP1, UR4, 0x1f0, URZ ;  /* 0x000001f004047890 */ /* 0x000fe4000ff3e03f */
[----:B------:R-:W-:Y:S02]  /*00e0*/  UIADD3.X UR7, URZ, UR5, URZ, UP0, !UPT ;  /* 0x000000053f077290 */ /* 0x000fe400087fe43f */
[----:B------:R-:W-:-:S07]  /*00f0*/  UIADD3.X UR5, URZ, UR5, URZ, UP1, !UPT ;  /* 0x000000053f057290 */ /* 0x000fce0008ffe43f */
[----:B------:R0:W-:Y:S02]  /*0100*/  UTMACCTL.PF [UR6] ;  /* 0x00000000060079b9 */ /* 0x0001e40008040000 */
[----:B------:R0:W-:Y:S02]  /*0110*/  UTMACCTL.PF [UR4] ;  /* 0x00000000040079b9 */ /* 0x0001e40008040000 */
[----:B0-----:R-:W-:Y:S01]  /*0120*/  NOP ;  /* 0x0000000000007918 */ /* 0x001fe20000000000 */
.L_x_1:
[----:B------:R-:W-:Y:S05]  /*0130*/  BSYNC B0 ;  /* 0x0000000000007941 */ /* 0x000fea0003800000 */
.L_x_0:
[----:B------:R-:W0:Y:S02]  /*0140*/  SHFL.IDX PT, R8, R0, RZ, 0x1f ;  /* 0x00001fff00087589 */ /* 0x000e2400000e0000 */
[----:B0-----:R-:W-:-:S13]  /*0150*/  ISETP.NE.AND P0, PT, R8, RZ, PT ;  /* 0x000000ff0800720c */ /* 0x001fda0003f05270 */
[----:B------:R-:W-:Y:S05]  /*0160*/  @P0 BRA `(.L_x_2) ;  /* 0x0000000000500947 */ /* 0x000fea0003800000 */
[----:B------:R-:W0:Y:S01]  /*0170*/  S2UR UR8, SR_CgaCtaId ;  /* 0x00000000000879c3 */ /* 0x000e220000008800 */
[----:B------:R-:W-:Y:S01]  /*0180*/  UMOV UR4, 0x400 ;  /* 0x0000040000047882 */ /* 0x000fe20000000000 */
[----:B------:R-:W-:Y:S01]  /*0190*/  UMOV UR5, 0x1 ;  /* 0x0000000100057882 */ /* 0x000fe20000000000 */
[----:B------:R-:W-:Y:S01]  /*01a0*/  UMOV UR6, 0x2 ;  /* 0x0000000200067882 */ /* 0x000fe20000000000 */
[----:B------:R-:W-:Y:S01]  /*01b0*/  ELECT P0, URZ, PT ;  /* 0x00000000003f782f */ /* 0x000fe20003800000 */
[----:B------:R-:W-:-:S04]  /*01c0*/  UIADD3 UR6, -UR6, 0x100000, URZ ;  /* 0x0010000006067890 */ /* 0x000fc8000fffe13f */
[----:B------:R-:W-:Y:S02]  /*01d0*/  USHF.L.U32 UR7, UR6, 0xb, URZ ;  /* 0x0000000b06077899 */ /* 0x000fe4000800063f */
[----:B------:R-:W-:Y:S02]  /*01e0*/  USHF.L.U32 UR6, UR6, 0x1, URZ ;  /* 0x0000000106067899 */ /* 0x000fe4000800063f */
[----:B0-----:R-:W-:Y:S02]  /*01f0*/  ULEA UR8, UR8, UR4, 0x18 ;  /* 0x0000000408087291 */ /* 0x001fe4000f8ec03f */
[----:B------:R-:W-:-:S04]  /*0200*/  UIADD3 UR4, -UR5, 0x100000, URZ ;  /* 0x0010000005047890 */ /* 0x000fc8000fffe13f */
[----:B------:R-:W-:Y:S02]  /*0210*/  USHF.L.U32 UR5, UR4, 0xb, URZ ;  /* 0x0000000b04057899 */ /* 0x000fe4000800063f */
[----:B------:R-:W-:Y:S01]  /*0220*/  USHF.L.U32 UR4, UR4, 0x1, URZ ;  /* 0x0000000104047899 */ /* 0x000fe2000800063f */
[----:B------:R-:W0:Y:S11]  /*0230*/  FENCE.VIEW.ASYNC.S ;  /* 0x00000000000073c6 */ /* 0x000e360000000000 */
[----:B0-----:R0:W1:Y:S01]  /*0240*/  SYNCS.EXCH.64 URZ, [UR8], UR4 ;  /* 0x00000004083f75b2 */ /* 0x0010620008000100 */
[----:B------:R0:W2:Y:S01]  /*0250*/  SYNCS.EXCH.64 URZ, [UR8+0x18], UR6 ;  /* 0x00001806083f75b2 */ /* 0x0000a20008000100 */
[----:B------:R0:W3:Y:S01]  /*0260*/  SYNCS.EXCH.64 URZ, [UR8+0x8], UR4 ;  /* 0x00000804083f75b2 */ /* 0x0000e20008000100 */
[----:B------:R0:W4:Y:S01]  /*0270*/  SYNCS.EXCH.64 URZ, [UR8+0x20], UR6 ;  /* 0x00002006083f75b2 */ /* 0x0001220008000100 */
[----:B------:R0:W0:Y:S01]  /*0280*/  SYNCS.EXCH.64 URZ, [UR8+0x10], UR4 ;  /* 0x00001004083f75b2 */ /* 0x0000220008000100 */
[----:B------:R0:W0:Y:S01]  /*0290*/  SYNCS.EXCH.64 URZ, [UR8+0x28], UR6 ;  /* 0x00002806083f75b2 */ /* 0x0000220008000100 */
[----:B------:R-:W-:Y:S01]  /*02a0*/  NOP ;  /* 0x0000000000007918 */ /* 0x000fe20000000000 */
.L_x_2:
[----:B------:R-:W5:Y:S01]  /*02b0*/  SHFL.IDX PT, R9, R0, RZ, 0x1f ;  /* 0x00001fff00097589 */ /* 0x000f6200000e0000 */
[----:B------:R-:W1:Y:S01]  /*02c0*/  S2UR UR12, SR_CTAID.X ;  /* 0x00000000000c79c3 */ /* 0x000e620000002500 */
[----:B------:R-:W-:Y:S02]  /*02d0*/  SHF.R.S32.HI R3, RZ, 0x1f, R4 ;  /* 0x0000001fff037819 */ /* 0x000fe40000011404 */
[----:B------:R-:W-:Y:S01]  /*02e0*/  ELECT P0, URZ, PT ;  /* 0x00000000003f782f */ /* 0x000fe20003800000 */
[----:B------:R-:W2:Y:S01]  /*02f0*/  SHFL.IDX PT, R5, R0, RZ, 0x1f ;  /* 0x00001fff00057589 */ /* 0x000ea200000e0000 */
[----:B------:R-:W-:Y:S02]  /*0300*/  ELECT P1, URZ, PT ;  /* 0x00000000003f782f */ /* 0x000fe40003820000 */
[----:B------:R-:W-:Y:S01]  /*0310*/  LEA.HI R3, R3, R4, RZ, 0x7 ;  /* 0x0000000403037211 */ /* 0x000fe200078f38ff */
[----:B0-----:R-:W-:Y:S01]  /*0320*/  ULDC UR4, c[0x0][0x150] ;  /* 0x0000540000047ab9 */ /* 0x001fe20000000800 */
[----:B------:R-:W0:Y:S01]  /*0330*/  S2R R6, SR_CTAID.Y ;  /* 0x0000000000067919 */ /* 0x000e220000002600 */
[----:B------:R-:W-:Y:S01]  /*0340*/  SHF.R.S32.HI R11, RZ, 0x1f, R8 ;  /* 0x0000001fff0b7819 */ /* 0x000fe20000011408 */
[----:B------:R-:W3:Y:S01]  /*0350*/  LDC R21, c[0x0][0x148] ;  /* 0x00005200ff157b82 */ /* 0x000ee20000000800 */
[----:B------:R-:W-:Y:S01]  /*0360*/  LOP3.LUT R3, R3, 0xffffff80, RZ, 0xc0, !PT ;  /* 0xffffff8003037812 */ /* 0x000fe200078ec0ff */
[----:B------:R-:W-:Y:S01]  /*0370*/  UMOV UR11, 0x80 ;  /* 0x00000080000b7882 */ /* 0x000fe20000000000 */
[----:B------:R-:W-:Y:S01]  /*0380*/  LEA.HI R11, R11, R8, RZ, 0x2 ;  /* 0x000000080b0b7211 */ /* 0x000fe200078f10ff */
[----:B------:R-:W-:Y:S01]  /*0390*/  NOP ;  /* 0x0000000000007918 */ /* 0x000fe20000000000 */
[----:B------:R-:W-:Y:S01]  /*03a0*/  NOP ;  /* 0x0000000000007918 */ /* 0x000fe20000000000 */
[----:B------:R-:W-:Y:S01]  /*03b0*/  IMAD.IADD R3, R4, 0x1, -R3 ;  /* 0x0000000104037824 */ /* 0x000fe200078e0a03 */
[----:B------:R-:W-:Y:S01]  /*03c0*/  LOP3.LUT R11, R11, 0x3ffffffc, RZ, 0xc0, !PT ;  /* 0x3ffffffc0b0b7812 */ /* 0x000fe200078ec0ff */
[----:B------:R-:W4:Y:S01]  /*03d0*/  LDC R15, c[0x0][0x140] ;  /* 0x00005000ff0f7b82 */ /* 0x000f220000000800 */
[C---:B------:R-:W-:Y:S01]  /*03e0*/  VIADD R35, R10.reuse, 0xffffffff ;  /* 0xffffffff0a237836 */ /* 0x040fe20000000000 */
[----:B------:R-:W-:-:S02]  /*03f0*/  ISETP.NE.AND P2, PT, R10, RZ, PT ;  /* 0x000000ff0a00720c */ /* 0x000fc40003f45270 */
[----:B------:R-:W-:Y:S01]  /*0400*/  SHF.R.S32.HI R14, RZ, 0x1f, R3 ;  /* 0x0000001fff0e7819 */ /* 0x000fe20000011403 */
[----:B------:R-:W-:Y:S01]  /*0410*/  IMAD.IADD R11, R8, 0x1, -R11 ;  /* 0x00000001080b7824 */ /* 0x000fe200078e0a0b */
[----:B-----5:R-:W-:Y:S02]  /*0420*/  ISETP.NE.OR P0, PT, R9, RZ, !P0 ;  /* 0x000000ff0900720c */ /* 0x020fe40004705670 */
[----:B-1----:R-:W-:Y:S01]  /*0430*/  I2FP.F32.U32 R12, UR12 ;  /* 0x0000000c000c7c45 */ /* 0x002fe20008201000 */
[----:B------:R-:W1:Y:S01]  /*0440*/  LDC R13, c[0x0][0x144] ;  /* 0x00005100ff0d7b82 */ /* 0x000e620000000800 */
[----:B--2---:R-:W-:Y:S02]  /*0450*/  ISETP.NE.OR P1, PT, R5, RZ, !P1 ;  /* 0x000000ff0500720c */ /* 0x004fe40004f25670 */
[----:B------:R-:W-:Y:S01]  /*0460*/  LEA.HI R0, R14, R3, RZ, 0x3 ;  /* 0x000000030e007211 */ /* 0x000fe200078f18ff */
[----:B------:R-:W-:Y:S01]  /*0470*/  FMUL R12, R12, UR4 ;  /* 0x000000040c0c7c20 */ /* 0x000fe20008400000 */
[----:B------:R-:W-:Y:S01]  /*0480*/  ULDC UR4, c[0x0][0x154] ;  /* 0x0000550000047ab9 */ /* 0x000fe20000000800 */
[----:B------:R-:W-:-:S02]  /*0490*/  SHF.R.S32.HI R5, RZ, 0x1f, R2 ;  /* 0x0000001fff057819 */ /* 0x000fc40000011402 */
[--C-:B------:R-:W-:Y:S02]  /*04a0*/  SHF.R.S32.HI R9, RZ, 0x3, R0.reuse ;  /* 0x00000003ff097819 */ /* 0x100fe40000011400 */
[----:B------:R-:W-:Y:S01]  /*04b0*/  VOTEU.ALL UP0, P0 ;  /* 0x00000000003f7886 */ /* 0x000fe20000000000 */
[----:B------:R-:W-:Y:S01]  /*04c0*/  SHF.R.S32.HI R0, RZ, 0x1f, R0 ;  /* 0x0000001fff007819 */ /* 0x000fe20000011400 */
[----:B------:R-:W2:Y:S01]  /*04d0*/  F2I.U32.TRUNC.NTZ R12, R12 ;  /* 0x0000000c000c7305 */ /* 0x000ea2000020f000 */
[----:B0-----:R-:W-:Y:S01]  /*04e0*/  I2FP.F32.U32 R8, R6 ;  /* 0x0000000600087245 */ /* 0x001fe20000201000 */
[----:B------:R-:W-:Y:S01]  /*04f0*/  VOTEU.ALL UP1, P1 ;  /* 0x00000000003f7886 */ /* 0x000fe20000820000 */
[----:B------:R-:W0:Y:S01]  /*0500*/  @!UP0 S2UR UR7, SR_CgaCtaId ;  /* 0x00000000000789c3 */ /* 0x000e220000008800 */
[----:B------:R-:W-:Y:S01]  /*0510*/  LEA.HI R0, R0, R9, RZ, 0x2 ;  /* 0x0000000900007211 */ /* 0x000fe200078f10ff */
[----:B------:R-:W-:Y:S01]  /*0520*/  @!UP0 UMOV UR6, 0x400 ;  /* 0x0000040000068882 */ /* 0x000fe20000000000 */
[----:B------:R-:W-:Y:S01]  /*0530*/  FMUL R8, R8, UR4 ;  /* 0x0000000408087c20 */ /* 0x000fe20008400000 */
[----:B------:R-:W-:Y:S01]  /*0540*/  LEA.HI R5, R5, R2, RZ, 0x2 ;  /* 0x0000000205057211 */ /* 0x000fe200078f10ff */
[----:B------:R-:W-:Y:S01]  /*0550*/  UMOV UR4, 0x20 ;  /* 0x0000002000047882 */ /* 0x000fe20000000000 */
[----:B------:R-:W-:Y:S01]  /*0560*/  LOP3.LUT R0, R0, 0xfffffffc, RZ, 0xc0, !PT ;  /* 0xfffffffc00007812 */ /* 0x000fe200078ec0ff */
[----:B------:R-:W-:-:S04]  /*0570*/  @!UP0 UIADD3 UR4, -UR4, 0x100000, URZ ;  /* 0x0010000004048890 */ /* 0x000fc8000fffe13f */
[----:B------:R-:W-:Y:S02]  /*0580*/  @!UP0 USHF.L.U32 UR5, UR4, 0xb, URZ ;  /* 0x0000000b04058899 */ /* 0x000fe4000800063f */
[----:B------:R-:W-:Y:S01]  /*0590*/  @!UP0 USHF.L.U32 UR4, UR4, 0x1, URZ ;  /* 0x0000000104048899 */ /* 0x000fe2000800063f */
[----:B------:R-:W5:Y:S01]  /*05a0*/  @!UP1 S2UR UR10, SR_CgaCtaId ;  /* 0x00000000000a99c3 */ /* 0x000f620000008800 */
[----:B------:R-:W3:Y:S01]  /*05b0*/  F2I.U32.TRUNC.NTZ R8, R8 ;  /* 0x0000000800087305 */ /* 0x000ee2000020f000 */
[----:B------:R-:W-:Y:S01]  /*05c0*/  LOP3.LUT R5, R5, 0xfffffffc, RZ, 0xc0, !PT ;  /* 0xfffffffc05057812 */ /* 0x000fe200078ec0ff */
[----:B------:R-:W-:Y:S01]  /*05d0*/  IMAD.IADD R0, R9, 0x1, -R0 ;  /* 0x0000000109007824 */ /* 0x000fe200078e0a00 */
[----:B------:R-:W-:Y:S01]  /*05e0*/  @!UP1 UMOV UR9, 0x400 ;  /* 0x0000040000099882 */ /* 0x000fe20000000000 */
[----:B--2---:R-:W-:Y:S01]  /*05f0*/  IMAD.MOV R12, RZ, RZ, -R12 ;  /* 0x000000ffff0c7224 */ /* 0x004fe200078e0a0c */
[----:B------:R-:W-:Y:S01]  /*0600*/  VOTEU.ALL UP2, P1 ;  /* 0x00000000003f7886 */ /* 0x000fe20000840000 */
[----:B------:R-:W-:Y:S01]  /*0610*/  IMAD R0, R11, 0x4, R0 ;  /* 0x000000040b007824 */ /* 0x000fe200078e0200 */
[----:B------:R-:W-:Y:S01]  /*0620*/  VOTEU.ALL UP3, P1 ;  /* 0x00000000003f7886 */ /* 0x000fe20000860000 */
[----:B------:R-:W-:Y:S01]  /*0630*/  IMAD.IADD R5, R2, 0x1, -R5 ;  /* 0x0000000102057824 */ /* 0x000fe200078e0a05 */
[----:B------:R-:W-:Y:S01]  /*0640*/  VOTEU.ALL UP4, P1 ;  /* 0x00000000003f7886 */ /* 0x000fe20000880000 */
[C---:B------:R-:W-:Y:S01]  /*0650*/  IMAD.SHL.U32 R9, R0.reuse, 0x4, RZ ;  /* 0x0000000400097824 */ /* 0x040fe200078e00ff */
[----:B------:R-:W-:Y:S01]  /*0660*/  VOTEU.ALL UP5, P1 ;  /* 0x00000000003f7886 */ /* 0x000fe200008a0000 */
[----:B----4-:R-:W-:Y:S01]  /*0670*/  ISETP.EQ.U32.AND P3, PT, R15, 0x1, PT ;  /* 0x000000010f00780c */ /* 0x010fe20003f62070 */
[----:B-1----:R-:W-:Y:S01]  /*0680*/  IMAD R20, R13, R12, UR12 ;  /* 0x0000000c0d147e24 */ /* 0x002fe2000f8e020c */
[----:B------:R-:W-:Y:S01]  /*0690*/  ISETP.NE.AND P1, PT, R5, 0x3, PT ;  /* 0x000000030500780c */ /* 0x000fe20003f25270 */
[----:B0-----:R-:W-:Y:S01]  /*06a0*/  @!UP0 ULEA UR8, UR7, UR6, 0x18 ;  /* 0x0000000607088291 */ /* 0x001fe2000f8ec03f */
[----:B---3--:R-:W-:Y:S01]  /*06b0*/  IMAD.MOV R24, RZ, RZ, -R8 ;  /* 0x000000ffff187224 */ /* 0x008fe200078e0a08 */
[----:B------:R-:W-:Y:S01]  /*06c0*/  LOP3.LUT R152, R0, 0xc, R9, 0x78, !PT ;  /* 0x0000000c00987812 */ /* 0x000fe200078e7809 */
[----:B------:R-:W-:-:S04]  /*06d0*/  @!UP1 UIADD3 UR6, -UR11, 0x100000, URZ ;  /* 0x001000000b069890 */ /* 0x000fc8000fffe13f */
[----:B------:R-:W-:Y:S02]  /*06e0*/  @!UP1 USHF.L.U32 UR7, UR6, 0xb, URZ ;  /* 0x0000000b06079899 */ /* 0x000fe4000800063f */
[----:B------:R-:W-:Y:S01]  /*06f0*/  @!UP1 USHF.L.U32 UR6, UR6, 0x1, URZ ;  /* 0x0000000106069899 */ /* 0x000fe2000800063f */
[----:B------:R-:W-:Y:S01]  /*0700*/  ISETP.EQ.OR P1, PT, R5, RZ, !P1 ;  /* 0x000000ff0500720c */ /* 0x000fe20004f22670 */
[----:B------:R-:W-:Y:S01]  /*0710*/  IMAD R9, R21, R24, R6 ;  /* 0x0000001815097224 */ /* 0x000fe200078e0206 */
[----:B------:R-:W-:Y:S01]  /*0720*/  VOTEU.ALL UP0, P0 ;  /* 0x00000000003f7886 */ /* 0x000fe20000000000 */
[----:B------:R-:W-:Y:S01]  /*0730*/  ISETP.GE.U32.AND P5, PT, R35, 0x2, PT ;  /* 0x000000022300780c */ /* 0x000fe20003fa6070 */
[----:B-----5:R-:W-:Y:S01]  /*0740*/  @!UP1 ULEA UR9, UR10, UR9, 0x18 ;  /* 0x000000090a099291 */ /* 0x020fe2000f8ec03f */
[----:B------:R-:W-:Y:S01]  /*0750*/  ISETP.EQ.AND P1, PT, R10, RZ, P1 ;  /* 0x000000ff0a00720c */ /* 0x000fe20000f22270 */
[----:B------:R-:W-:Y:S01]  /*0760*/  VOTEU.ALL UP1, P0 ;  /* 0x00000000003f7886 */ /* 0x000fe20000020000 */
[----:B------:R-:W-:Y:S01]  /*0770*/  LOP3.LUT P0, RZ, R3, 0x7, RZ, 0xc0, !PT ;  /* 0x0000000703ff7812 */ /* 0x000fe2000780c0ff */
[----:B------:R-:W0:Y:S02]  /*0780*/  FENCE.VIEW.ASYNC.S ;  /* 0x00000000000073c6 */ /* 0x000e240000000000 */
[----:B0-----:R0:W1:Y:S01]  /*0790*/  @!UP0 SYNCS.EXCH.64 URZ, [UR8+0x60], UR4 ;  /* 0x00006004083f85b2 */ /* 0x0010620008000100 */
[----:B------:R-:W-:Y:S01]  /*07a0*/  ISETP.NE.AND P4, PT, R9, R152, PT ;  /* 0x000000980900720c */ /* 0x000fe20003f85270 */
[----:B------:R0:W2:Y:S01]  /*07b0*/  SHFL.IDX PT, R0, R7, RZ, 0x1f ;  /* 0x00001fff07007589 */ /* 0x0000a200000e0000 */
[----:B------:R-:W-:-:S02]  /*07c0*/  ISETP.LT.U32.AND P0, PT, R152, 0x2, !P0 ;  /* 0x000000029800780c */ /* 0x000fc40004701070 */
[----:B------:R-:W-:Y:S02]  /*07d0*/  ISETP.EQ.OR P4, PT, R20, RZ, !P4 ;  /* 0x000000ff1400720c */ /* 0x000fe40006782670 */
[----:B------:R-:W-:Y:S02]  /*07e0*/  SEL R16, RZ, 0x1, !P1 ;  /* 0x00000001ff107807 */ /* 0x000fe40004800000 */
[----:B------:R-:W-:Y:S02]  /*07f0*/  PLOP3.LUT P0, PT, P0, P4, PT, 0x80, 0x0 ;  /* 0x000000000000781c */ /* 0x000fe40000709070 */
[----:B------:R-:W-:Y:S02]  /*0800*/  SEL R16, R16, 0x2, P5 ;  /* 0x0000000210107807 */ /* 0x000fe40002800000 */
[----:B------:R-:W-:Y:S01]  /*0810*/  P2R R155, PR, RZ, 0x1 ;  /* 0x00000001ff9b7803 */ /* 0x000fe20000000000 */
[----:B------:R0:W3:Y:S01]  /*0820*/  @!UP1 SYNCS.EXCH.64 URZ, [UR8+0x68], UR4 ;  /* 0x00006804083f95b2 */ /* 0x0000e20008000100 */
[----:B------:R-:W-:Y:S01]  /*0830*/  NOP ;  /* 0x0000000000007918 */ /* 0x000fe20000000000 */
[----:B------:R0:W4:Y:S01]  /*0840*/  @!UP2 SYNCS.EXCH.64 URZ, [UR9+0x40], UR6 ;  /* 0x00004006093fa5b2 */ /* 0x0001220008000100 */
[----:B------:R0:W0:Y:S01]  /*0850*/  @!UP3 SYNCS.EXCH.64 URZ, [UR9+0x48], UR6 ;  /* 0x00004806093fb5b2 */ /* 0x0000220008000100 */
[----:B------:R0:W0:Y:S01]  /*0860*/  @!UP4 SYNCS.EXCH.64 URZ, [UR9+0x50], UR6 ;  /* 0x00005006093fc5b2 */ /* 0x0000220008000100 */
[----:B------:R0:W0:Y:S01]  /*0870*/  @!UP5 SYNCS.EXCH.64 URZ, [UR9+0x58], UR6 ;  /* 0x00005806093fd5b2 */ /* 0x0000220008000100 */
[----:B------:R-:W-:Y:S01]  /*0880*/  NOP ;  /* 0x0000000000007918 */ /* 0x000fe20000000000 */
[----:B------:R-:W-:Y:S05]  /*0890*/  @!P3 BRA `(.L_x_3) ;  /* 0x000000000008b947 */ /* 0x000fea0003800000 */
[----:B01-34-:R-:W-:Y:S01]  /*08a0*/  UCGABAR_ARV ;  /* 0x00000000000079c7 */ /* 0x01bfe20008000000 */
[----:B------:R-:W-:Y:S05]  /*08b0*/  BRA `(.L_x_4) ;  /* 0x0000000000047947 */ /* 0x000fea0003800000 */
.L_x_3:
[----:B01-34-:R-:W-:Y:S01]  /*08c0*/  NOP ;  /* 0x0000000000007918 */ /* 0x01bfe20000000000 */
.L_x_4:
[----:B------:R-:W-:Y:S01]  /*08d0*/  ULDC.64 UR4, c[0x0][0x598] ;  /* 0x0001660000047ab9 */ /* 0x000fe20000000a00 */
[----:B------:R-:W-:Y:S01]  /*08e0*/  ULDC.64 UR36, c[0x0][0x208] ;  /* 0x0000820000247ab9 */ /* 0x000fe20000000a00 */
[----:B------:R-:W-:-:S04]  /*08f0*/  ISETP.NE.U32.AND P0, PT, RZ, UR4, PT ;  /* 0x00000004ff007c0c */ /* 0x000fc8000bf05070 */
[----:B------:R-:W-:-:S13]  /*0900*/  ISETP.NE.AND.EX P0, PT, RZ, UR5, PT, P0 ;  /* 0x00000005ff007c0c */ /* 0x000fda000bf05300 */
[----:B------:R-:W-:Y:S05]  /*0910*/  @!P0 BRA `(.L_x_5) ;  /* 0x00000000001c8947 */ /* 0x000fea0003800000 */
[----:B------:R-:W0:Y:S02]  /*0920*/  LDC.64 R8, c[0x0][0x598] ;  /* 0x00016600ff087b82 */ /* 0x000e240000000a00 */
[----:B0-----:R-:W3:Y:S02]  /*0930*/  LDG.E.64 R8, desc[UR36][R8.64] ;  /* 0x0000002408087981 */ /* 0x001ee4000c1e1b00 */
[----:B---3--:R-:W-:-:S04]  /*0940*/  ISETP.NE.U32.AND P0, PT, R8, RZ, PT ;  /* 0x000000ff0800720c */ /* 0x008fc80003f05070 */
[----:B------:R-:W-:-:S13]  /*0950*/  ISETP.NE.AND.EX P0, PT, R9, RZ, PT, P0 ;  /* 0x000000ff0900720c */ /* 0x000fda0003f05300 */
[----:B------:R-:W-:Y:S05]  /*0960*/  @!P0 BRA `(.L_x_5) ;  /* 0x0000000000088947 */ /* 0x000fea0003800000 */
[----:B------:R0:W5:Y:S01]  /*0970*/  LD.E R153, desc[UR36][R8.64] ;  /* 0x0000002408997980 */ /* 0x000162000c101900 */
[----:B------:R-:W-:Y:S05]  /*0980*/  BRA `(.L_x_6) ;  /* 0x0000000000247947 */ /* 0x000fea0003800000 */
.L_x_5:
[----:B------:R-:W-:Y:S02]  /*0990*/  ULDC.64 UR4, c[0x0][0x588] ;  /* 0x0001620000047ab9 */ /* 0x000fe40000000a00 */
[----:B------:R-:W-:-:S04]  /*09a0*/  ISETP.NE.U32.AND P0, PT, RZ, UR4, PT ;  /* 0x00000004ff007c0c */ /* 0x000fc8000bf05070 */
[----:B------:R-:W-:-:S13]  /*09b0*/  ISETP.NE.AND.EX P0, PT, RZ, UR5, PT, P0 ;  /* 0x00000005ff007c0c */ /* 0x000fda000bf05300 */
[----:B------:R-:W-:Y:S05]  /*09c0*/  @!P0 BRA `(.L_x_7) ;  /* 0x00000000000c8947 */ /* 0x000fea0003800000 */
[----:B------:R-:W0:Y:S02]  /*09d0*/  LDC.64 R8, c[0x0][0x588] ;  /* 0x00016200ff087b82 */ /* 0x000e240000000a00 */
[----:B0-----:R1:W5:Y:S01]  /*09e0*/  LDG.E R153, desc[UR36][R8.64] ;  /* 0x0000002408997981 */ /* 0x001362000c1e1900 */
[----:B------:R-:W-:Y:S05]  /*09f0*/  BRA `(.L_x_6) ;  /* 0x0000000000087947 */ /* 0x000fea0003800000 */
.L_x_7:
[----:B------:R-:W-:Y:S02]  /*0a00*/  ULDC UR4, c[0x0][0x580] ;  /* 0x0001600000047ab9 */ /* 0x000fe40000000800 */
[----:B------:R-:W-:-:S07]  /*0a10*/  IMAD.U32 R153, RZ, RZ, UR4 ;  /* 0x00000004ff997e24 */ /* 0x000fce000f8e00ff */
.L_x_6:
[----:B------:R-:W-:Y:S02]  /*0a20*/  ULDC.64 UR4, c[0x0][0x5a0] ;  /* 0x0001680000047ab9 */ /* 0x000fe40000000a00 */
[----:B------:R-:W-:-:S04]  /*0a30*/  ISETP.NE.U32.AND P0, PT, RZ, UR4, PT ;  /* 0x00000004ff007c0c */ /* 0x000fc8000bf05070 */
[----:B------:R-:W-:-:S13]  /*0a40*/  ISETP.NE.AND.EX P0, PT, RZ, UR5, PT, P0 ;  /* 0x00000005ff007c0c */ /* 0x000fda000bf05300 */
[----:B------:R-:W-:Y:S05]  /*0a50*/  @!P0 BRA `(.L_x_8) ;  /* 0x00000000001c8947 */ /* 0x000fea0003800000 */
[----:B01----:R-:W0:Y:S02]  /*0a60*/  LDC.64 R8, c[0x0][0x5a0] ;  /* 0x00016800ff087b82 */ /* 0x003e240000000a00 */
[----:B0-----:R-:W3:Y:S02]  /*0a70*/  LDG.E.64 R8, desc[UR36][R8.64] ;  /* 0x0000002408087981 */ /* 0x001ee4000c1e1b00 */
[----:B---3--:R-:W-:-:S04]  /*0a80*/  ISETP.NE.U32.AND P0, PT, R8, RZ, PT ;  /* 0x000000ff0800720c */ /* 0x008fc80003f05070 */
[----:B------:R-:W-:-:S13]  /*0a90*/  ISETP.NE.AND.EX P0, PT, R9, RZ, PT, P0 ;  /* 0x000000ff0900720c */ /* 0x000fda0003f05300 */
[----:B------:R-:W-:Y:S05]  /*0aa0*/  @!P0 BRA `(.L_x_8) ;  /* 0x0000000000088947 */ /* 0x000fea0003800000 */
[----:B------:R0:W5:Y:S01]  /*0ab0*/  LD.E R154, desc[UR36][R8.64] ;  /* 0x00000024089a7980 */ /* 0x000162000c101900 */
[----:B------:R-:W-:Y:S05]  /*0ac0*/  BRA `(.L_x_9) ;  /* 0x0000000000247947 */ /* 0x000fea0003800000 */
.L_x_8:
[----:B------:R-:W-:Y:S02]  /*0ad0*/  ULDC.64 UR4, c[0x0][0x590] ;  /* 0x0001640000047ab9 */ /* 0x000fe40000000a00 */
[----:B------:R-:W-:-:S04]  /*0ae0*/  ISETP.NE.U32.AND P0, PT, RZ, UR4, PT ;  /* 0x00000004ff007c0c */ /* 0x000fc8000bf05070 */
[----:B------:R-:W-:-:S13]  /*0af0*/  ISETP.NE.AND.EX P0, PT, RZ, UR5, PT, P0 ;  /* 0x00000005ff007c0c */ /* 0x000fda000bf05300 */
[----:B------:R-:W-:Y:S05]  /*0b00*/  @!P0 BRA `(.L_x_10) ;  /* 0x00000000000c8947 */ /* 0x000fea0003800000 */
[----:B01----:R-:W0:Y:S02]  /*0b10*/  LDC.64 R8, c[0x0][0x590] ;  /* 0x00016400ff087b82 */ /* 0x003e240000000a00 */
[----:B0-----:R1:W5:Y:S01]  /*0b20*/  LDG.E R154, desc[UR36][R8.64] ;  /* 0x00000024089a7981 */ /* 0x001362000c1e1900 */
[----:B------:R-:W-:Y:S05]  /*0b30*/  BRA `(.L_x_9) ;  /* 0x0000000000087947 */ /* 0x000fea0003800000 */
.L_x_10:
[----:B------:R-:W-:Y:S02]  /*0b40*/  ULDC UR4, c[0x0][0x584] ;  /* 0x0001610000047ab9 */ /* 0x000fe40000000800 */
[----:B------:R-:W-:-:S07]  /*0b50*/  IMAD.U32 R154, RZ, RZ, UR4 ;  /* 0x00000004ff9a7e24 */ /* 0x000fce000f8e00ff */
.L_x_9:
[----:B------:R-:W3:Y:S01]  /*0b60*/  LDC R2, c[0x0][0x65c] ;  /* 0x00019700ff027b82 */ /* 0x000ee20000000800 */
[----:B------:R-:W-:Y:S01]  /*0b70*/  ULDC UR6, c[0x0][0x28c] ;  /* 0x0000a30000067ab9 */ /* 0x000fe20000000800 */
[----:B------:R-:W-:Y:S01]  /*0b80*/  ISETP.NE.AND P0, PT, R10, 0x2, PT ;  /* 0x000000020a00780c */ /* 0x000fe20003f05270 */
[----:B------:R-:W-:Y:S01]  /*0b90*/  UIADD3 UR6, UR6, 0x1f, URZ ;  /* 0x0000001f06067890 */ /* 0x000fe2000fffe03f */
[----:B01----:R-:W-:Y:S01]  /*0ba0*/  IMAD.U32 R8, RZ, RZ, UR12 ;  /* 0x0000000cff087e24 */ /* 0x003fe2000f8e00ff */
[----:B------:R-:W-:Y:S01]  /*0bb0*/  UMOV UR39, URZ ;  /* 0x0000003f00277c82 */ /* 0x000fe20008000000 */
[----:B------:R-:W-:Y:S01]  /*0bc0*/  IMAD.MOV.U32 R9, RZ, RZ, RZ ;  /* 0x000000ffff097224 */ /* 0x000fe200078e00ff */
[----:B------:R-:W-:Y:S01]  /*0bd0*/  USHF.R.S32.HI UR7, URZ, 0x1f, UR6 ;  /* 0x0000001f3f077899 */ /* 0x000fe20008011406 */
[----:B------:R-:W-:Y:S01]  /*0be0*/  UMOV UR38, URZ ;  /* 0x0000003f00267c82 */ /* 0x000fe20008000000 */
[----:B------:R-:W-:Y:S02]  /*0bf0*/  ULDC.64 UR8, c[0x0][0x650] ;  /* 0x0001940000087ab9 */ /* 0x000fe40000000a00 */
[----:B------:R-:W-:-:S04]  /*0c00*/  ULEA.HI UR7, UR7, UR6, URZ, 0x5 ;  /* 0x0000000607077291 */ /* 0x000fc8000f8f283f */
[----:B------:R-:W-:Y:S01]  /*0c10*/  USHF.R.S32.HI UR40, URZ, 0x5, UR7 ;  /* 0x000000053f287899 */ /* 0x000fe20008011407 */
[----:B---3--:R-:W-:-:S13]  /*0c20*/  ISETP.NE.AND P1, PT, R2, 0x1, PT ;  /* 0x000000010200780c */ /* 0x008fda0003f25270 */
[----:B------:R-:W0:Y:S01]  /*0c30*/  @P1 LDC R19, c[0x0][0x10] ;  /* 0x00000400ff131b82 */ /* 0x000e220000000800 */
[----:B------:R-:W-:Y:S02]  /*0c40*/  @P1 IMAD.MOV.U32 R7, RZ, RZ, RZ ;  /* 0x000000ffff071224 */ /* 0x000fe400078e00ff */
[----:B------:R-:W-:-:S05]  /*0c50*/  @P1 IMAD.MOV.U32 R17, RZ, RZ, RZ ;  /* 0x000000ffff111224 */ /* 0x000fca00078e00ff */
[----:B------:R-:W1:Y:S01]  /*0c60*/  @!P1 LDC R11, c[0x0][0xc] ;  /* 0x00000300ff0b9b82 */ /* 0x000e620000000800 */
[----:B------:R-:W-:Y:S01]  /*0c70*/  ULDC UR4, c[0x0][0xc] ;  /* 0x0000030000047ab9 */ /* 0x000fe20000000800 */
[----:B------:R-:W-:Y:S02]  /*0c80*/  ULDC UR5, c[0x0][0x10] ;  /* 0x0000040000057ab9 */ /* 0x000fe40000000800 */
[----:B------:R-:W-:-:S04]  /*0c90*/  UIMAD.WIDE.U32 UR4, UR4, UR5, URZ ;  /* 0x00000005040472a5 */ /* 0x000fc8000f8e003f */
[----:B------:R-:W3:Y:S01]  /*0ca0*/  LDC R2, c[0x0][0x14] ;  /* 0x00000500ff027b82 */ /* 0x000ee20000000800 */
[----:B0-----:R-:W-:-:S04]  /*0cb0*/  @P1 IMAD.WIDE.U32 R18, R19, UR12, R6 ;  /* 0x0000000c13121c25 */ /* 0x001fc8000f8e0006 */
[----:B------:R-:W-:Y:S02]  /*0cc0*/  @P1 IMAD.IADD R17, R19, 0x1, R17 ;  /* 0x0000000113111824 */ /* 0x000fe400078e0211 */
[----:B-1----:R-:W-:-:S04]  /*0cd0*/  @!P1 IMAD.WIDE.U32 R8, R6, R11, R8 ;  /* 0x0000000b06089225 */ /* 0x002fc800078e0008 */
[----:B------:R-:W-:Y:S02]  /*0ce0*/  @!P1 IMAD.MOV.U32 R18, RZ, RZ, R8 ;  /* 0x000000ffff129224 */ /* 0x000fe400078e0008 */
[----:B------:R-:W-:Y:S02]  /*0cf0*/  @!P1 IMAD.MOV.U32 R17, RZ, RZ, R9 ;  /* 0x000000ffff119224 */ /* 0x000fe400078e0009 */
[----:B---3--:R-:W-:-:S04]  /*0d00*/  IMAD.WIDE.U32 R12, R2, UR4, RZ ;  /* 0x00000004020c7c25 */ /* 0x008fc8000f8e00ff */
[----:B------:R-:W-:Y:S01]  /*0d10*/  IMAD R23, R2, UR5, RZ ;  /* 0x0000000502177c24 */ /* 0x000fe2000f8e02ff */
[----:B------:R0:W-:Y:S03]  /*0d20*/  STL.64 [R1], R12 ;  /* 0x0000000c01007387 */ /* 0x0001e60000100a00 */
[----:B------:R-:W-:Y:S01]  /*0d30*/  IMAD.IADD R23, R13, 0x1, R23 ;  /* 0x000000010d177824 */ /* 0x000fe200078e0217 */
[----:B------:R-:W-:Y:S06]  /*0d40*/  @P0 BRA `(.L_x_11) ;  /* 0x0000000000200947 */ /* 0x000fec0003800000 */
[----:B------:R-:W-:Y:S01]  /*0d50*/  UISETP.GE.U32.AND UP0, UPT, UR40, 0x3, UPT ;  /* 0x000000032800788c */ /* 0x000fe2000bf06070 */
[----:B------:R-:W-:Y:S01]  /*0d60*/  IADD3 R18, P0, R18, R12, RZ ;  /* 0x0000000c12127210 */ /* 0x000fe20007f1e0ff */
[----:B------:R-:W-:Y:S01]  /*0d70*/  UIMAD.WIDE.U32 UR4, UR40, -0x55555555, URZ ;  /* 0xaaaaaaab280478a5 */ /* 0x000fe2000f8e003f */
[----:B------:R-:W-:-:S03]  /*0d80*/  UMOV UR38, URZ ;  /* 0x0000003f00267c82 */ /* 0x000fc60008000000 */
[----:B------:R-:W-:Y:S01]  /*0d90*/  USHF.R.U32.HI UR4, URZ, 0x1, UR5 ;  /* 0x000000013f047899 */ /* 0x000fe20008011605 */
[----:B------:R-:W-:-:S03]  /*0da0*/  IMAD.X R17, R23, 0x1, R17, P0 ;  /* 0x0000000117117824 */ /* 0x000fc600000e0611 */
[----:B------:R-:W-:Y:S02]  /*0db0*/  UIMAD UR39, UR4, -0x3, UR40 ;  /* 0xfffffffd042778a4 */ /* 0x000fe4000f8e0228 */
[----:B------:R-:W-:-:S12]  /*0dc0*/  @UP0 ULOP3.LUT UR38, UR4, 0x1, URZ, 0xc0, !UPT ;  /* 0x0000000104260892 */ /* 0x000fd8000f8ec03f */
.L_x_11:
[----:B------:R-:W-:Y:S01]  /*0dd0*/  ISETP.GE.U32.AND P0, PT, R18, UR8, PT ;  /* 0x0000000812007c0c */ /* 0x000fe2000bf06070 */
[----:B------:R-:W-:Y:S01]  /*0de0*/  IMAD.MOV.U32 R19, RZ, RZ, -0x1 ;  /* 0xffffffffff137424 */ /* 0x000fe200078e00ff */
[----:B------:R-:W-:Y:S01]  /*0df0*/  PRMT R8, RZ, 0x7610, R8 ;  /* 0x00007610ff087816 */ /* 0x000fe20000000008 */
[----:B------:R-:W-:Y:S01]  /*0e00*/  IMAD.MOV.U32 R22, RZ, RZ, -0x1 ;  /* 0xffffffffff167424 */ /* 0x000fe200078e00ff */
[----:B------:R-:W-:Y:S01]  /*0e10*/  ISETP.GE.U32.AND.EX P0, PT, R17, UR9, PT, P0 ;  /* 0x0000000911007c0c */ /* 0x000fe2000bf06100 */
[----:B------:R-:W-:-:S12]  /*0e20*/  IMAD.MOV.U32 R2, RZ, RZ, -0x1 ;  /* 0xffffffffff027424 */ /* 0x000fd800078e00ff */
[----:B------:R-:W-:Y:S05]  /*0e30*/  @P0 BRA `(.L_x_12) ;  /* 0x00000004002c0947 */ /* 0x000fea0003800000 */
[----:B------:R-:W1:Y:S01]  /*0e40*/  LDC.64 R26, c[0x0][0x628] ;  /* 0x00018a00ff1a7b82 */ /* 0x000e620000000a00 */
[----:B------:R-:W-:Y:S02]  /*0e50*/  IMAD.MOV.U32 R8, RZ, RZ, R18 ;  /* 0x000000ffff087224 */ /* 0x000fe400078e0012 */
[----:B------:R-:W-:-:S05]  /*0e60*/  IMAD.MOV.U32 R9, RZ, RZ, R17 ;  /* 0x000000ffff097224 */ /* 0x000fca00078e0011 */
[----:B------:R-:W3:Y:S08]  /*0e70*/  LDC R2, c[0x0][0x630] ;  /* 0x00018c00ff027b82 */ /* 0x000ef00000000800 */
[----:B------:R-:W4:Y:S01]  /*0e80*/  LDC.64 R28, c[0x0][0x620] ;  /* 0x00018800ff1c7b82 */ /* 0x000f220000000a00 */
[----:B-1----:R-:W-:-:S04]  /*0e90*/  ISETP.NE.U32.AND P0, PT, R26, RZ, PT ;  /* 0x000000ff1a00720c */ /* 0x002fc80003f05070 */
[----:B------:R-:W-:-:S13]  /*0ea0*/  ISETP.NE.AND.EX P0, PT, R27, RZ, PT, P0 ;  /* 0x000000ff1b00720c */ /* 0x000fda0003f05300 */
[----:B---34-:R-:W-:Y:S05]  /*0eb0*/  @!P0 BRA `(.L_x_13) ;  /* 0x0000000000288947 */ /* 0x018fea0003800000 */
[----:B0-----:R-:W0:Y:S02]  /*0ec0*/  LDC R13, c[0x0][0x634] ;  /* 0x00018d00ff0d7b82 */ /* 0x001e240000000800 */
[----:B0-----:R-:W-:-:S05]  /*0ed0*/  IADD3 R13, P0, R18, R13, RZ ;  /* 0x0000000d120d7210 */ /* 0x001fca0007f1e0ff */
[----:B------:R-:W-:-:S04]  /*0ee0*/  IMAD.X R15, RZ, RZ, R17, P0 ;  /* 0x000000ffff0f7224 */ /* 0x000fc800000e0611 */
[----:B------:R-:W-:-:S04]  /*0ef0*/  IMAD.WIDE.U32 R8, R15, R26, RZ ;  /* 0x0000001a0f087225 */ /* 0x000fc800078e00ff */
[----:B------:R-:W-:-:S04]  /*0f00*/  IMAD.WIDE.U32 R10, P0, R13, R27, R8 ;  /* 0x0000001b0d0a7225 */ /* 0x000fc80007800008 */
[----:B------:R-:W-:-:S04]  /*0f10*/  IMAD.WIDE.U32 R8, R13, R26, RZ ;  /* 0x0000001a0d087225 */ /* 0x000fc800078e00ff */
[----:B------:R-:W-:Y:S01]  /*0f20*/  IMAD.X R13, RZ, RZ, RZ, P0 ;  /* 0x000000ffff0d7224 */ /* 0x000fe200000e06ff */
[----:B------:R-:W-:Y:S01]  /*0f30*/  IADD3 RZ, P0, R9, R10, RZ ;  /* 0x0000000a09ff7210 */ /* 0x000fe20007f1e0ff */
[----:B------:R-:W-:-:S04]  /*0f40*/  IMAD.MOV.U32 R12, RZ, RZ, R11 ;  /* 0x000000ffff0c7224 */ /* 0x000fc800078e000b */
[----:B------:R-:W-:-:S08]  /*0f50*/  IMAD.WIDE.U32.X R8, R15, R27, R12, P0 ;  /* 0x0000001b0f087225 */ /* 0x000fd000000e040c */
.L_x_13:
[----:B------:R-:W1:Y:S01]  /*0f60*/  LDC.64 R32, c[0x0][0x640] ;  /* 0x00019000ff207b82 */ /* 0x000e620000000a00 */
[-C--:B------:R-:W-:Y:S01]  /*0f70*/  SHF.R.U64 R30, R8, R2.reuse, R9 ;  /* 0x00000002081e7219 */ /* 0x080fe20000001209 */
[----:B------:R-:W-:Y:S01]  /*0f80*/  IMAD.MOV.U32 R19, RZ, RZ, R17 ;  /* 0x000000ffff137224 */ /* 0x000fe200078e0011 */
[----:B------:R-:W-:Y:S02]  /*0f90*/  SHF.R.U32.HI R2, RZ, R2, R9 ;  /* 0x00000002ff027219 */ /* 0x000fe40000011609 */
[----:B------:R-:W-:-:S03]  /*0fa0*/  IADD3 R11, P0, RZ, -R30, RZ ;  /* 0x8000001eff0b7210 */ /* 0x000fc60007f1e0ff */
[----:B------:R-:W3:Y:S02]  /*0fb0*/  LDC R10, c[0x0][0x618] ;  /* 0x00018600ff0a7b82 */ /* 0x000ee40000000800 */
[----:B------:R-:W-:-:S04]  /*0fc0*/  IMAD.X R9, RZ, RZ, ~R2, P0 ;  /* 0x000000ffff097224 */ /* 0x000fc800000e0e02 */
[-C--:B------:R-:W-:Y:S02]  /*0fd0*/  IMAD R2, R9, R28.reuse, RZ ;  /* 0x0000001c09027224 */ /* 0x080fe400078e02ff */
[----:B0-----:R-:W0:Y:S01]  /*0fe0*/  LDC R13, c[0x0][0x608] ;  /* 0x00018200ff0d7b82 */ /* 0x001e220000000800 */
[----:B------:R-:W-:-:S04]  /*0ff0*/  IMAD.WIDE.U32 R8, R11, R28, R18 ;  /* 0x0000001c0b087225 */ /* 0x000fc800078e0012 */
[----:B------:R-:W-:Y:S02]  /*1000*/  IMAD R11, R11, R29, R2 ;  /* 0x0000001d0b0b7224 */ /* 0x000fe400078e0202 */
[----:B------:R-:W-:Y:S01]  /*1010*/  IMAD.MOV.U32 R2, RZ, RZ, -0x1 ;  /* 0xffffffffff027424 */ /* 0x000fe200078e00ff */
[----:B------:R-:W4:Y:S01]  /*1020*/  LDC R31, c[0x0][0x658] ;  /* 0x00019600ff1f7b82 */ /* 0x000f220000000800 */
[----:B------:R-:W-:Y:S01]  /*1030*/  IMAD.IADD R9, R9, 0x1, R11 ;  /* 0x0000000109097824 */ /* 0x000fe200078e020b */
[----:B-1----:R-:W-:Y:S01]  /*1040*/  ISETP.NE.U32.AND P0, PT, R32, RZ, PT ;  /* 0x000000ff2000720c */ /* 0x002fe20003f05070 */
[----:B------:R-:W-:-:S03]  /*1050*/  IMAD.MOV.U32 R28, RZ, RZ, 0x1 ;  /* 0x00000001ff1c7424 */ /* 0x000fc600078e00ff */
[----:B------:R-:W-:Y:S02]  /*1060*/  ISETP.NE.AND.EX P0, PT, R33, RZ, PT, P0 ;  /* 0x000000ff2100720c */ /* 0x000fe40003f05300 */
[----:B------:R-:W1:Y:S01]  /*1070*/  LDC R27, c[0x0][0x600] ;  /* 0x00018000ff1b7b82 */ /* 0x000e620000000800 */
[-CC-:B---3--:R-:W-:Y:S02]  /*1080*/  SHF.R.U64 R25, R8, R10.reuse, R9.reuse ;  /* 0x0000000a08197219 */ /* 0x188fe40000001209 */
[----:B------:R-:W-:-:S05]  /*1090*/  SHF.R.U32.HI R8, RZ, R10, R9 ;  /* 0x0000000aff087219 */ /* 0x000fca0000011609 */
[----:B------:R-:W3:Y:S01]  /*10a0*/  LDC R22, c[0x0][0x648] ;  /* 0x00019200ff167b82 */ /* 0x000ee20000000800 */
[-CC-:B0-----:R-:W-:Y:S02]  /*10b0*/  SHF.R.U64 R34, R25, R13.reuse, R8.reuse ;  /* 0x0000000d19227219 */ /* 0x181fe40000001208 */
[----:B------:R-:W-:-:S05]  /*10c0*/  SHF.R.U32.HI R8, RZ, R13, R8 ;  /* 0x0000000dff087219 */ /* 0x000fca0000011608 */
[----:B------:R-:W0:Y:S01]  /*10d0*/  LDC R26, c[0x0][0x638] ;  /* 0x00018e00ff1a7b82 */ /* 0x000e220000000800 */
[-CC-:B----4-:R-:W-:Y:S02]  /*10e0*/  SHF.R.U64 R36, R34, R31.reuse, R8.reuse ;  /* 0x0000001f22247219 */ /* 0x190fe40000001208 */
[-C--:B------:R-:W-:Y:S02]  /*10f0*/  SHF.L.U32 R2, R2, R31.reuse, RZ ;  /* 0x0000001f02027219 */ /* 0x080fe400000006ff */
[----:B------:R-:W-:Y:S01]  /*1100*/  SHF.R.U32.HI R9, RZ, R31, R8 ;  /* 0x0000001fff097219 */ /* 0x000fe20000011608 */
[----:B------:R-:W-:Y:S01]  /*1110*/  IMAD.MOV.U32 R8, RZ, RZ, R36 ;  /* 0x000000ffff087224 */ /* 0x000fe200078e0024 */
[----:B------:R-:W-:Y:S01]  /*1120*/  LOP3.LUT R15, RZ, R2, RZ, 0x33, !PT ;  /* 0x00000002ff0f7212 */ /* 0x000fe200078e33ff */
[----:B------:R-:W4:Y:S01]  /*1130*/  LDC R29, c[0x0][0x610] ;  /* 0x00018400ff1d7b82 */ /* 0x000f220000000800 */
[----:B------:R-:W-:Y:S05]  /*1140*/  @!P0 BRA `(.L_x_14) ;  /* 0x0000000000288947 */ /* 0x000fea0003800000 */
[----:B------:R-:W2:Y:S02]  /*1150*/  LDC R13, c[0x0][0x64c] ;  /* 0x00019300ff0d7b82 */ /* 0x000ea40000000800 */
[----:B--2---:R-:W-:-:S05]  /*1160*/  IADD3 R13, P0, R36, R13, RZ ;  /* 0x0000000d240d7210 */ /* 0x004fca0007f1e0ff */
        /* <DEDUP_REMOVED lines=8> */
.L_x_14:
[----:B---3--:R-:W-:Y:S01]  /*11f0*/  SHF.R.U64 R7, R8, R22, R9 ;  /* 0x0000001608077219 */ /* 0x008fe20000001209 */
[----:B-1----:R-:W-:Y:S01]  /*1200*/  VIADD R8, R27, 0xffffffff ;  /* 0xffffffff1b087836 */ /* 0x002fe20000000000 */
[----:B------:R-:W-:Y:S01]  /*1210*/  SHF.L.U32 R2, R28, R31, RZ ;  /* 0x0000001f1c027219 */ /* 0x000fe200000006ff */
[----:B------:R-:W-:Y:S01]  /*1220*/  @P1 IMAD R20, R21, R24, R6 ;  /* 0x0000001815141224 */ /* 0x000fe200078e0206 */
[----:B------:R-:W-:Y:S01]  /*1230*/  LOP3.LUT R15, R34, R15, RZ, 0xc0, !PT ;  /* 0x0000000f220f7212 */ /* 0x000fe200078ec0ff */
[----:B------:R-:W-:Y:S01]  /*1240*/  IMAD.MOV R9, RZ, RZ, -R7 ;  /* 0x000000ffff097224 */ /* 0x000fe200078e0a07 */
[----:B------:R-:W-:Y:S01]  /*1250*/  LOP3.LUT R8, R25, R8, RZ, 0xc0, !PT ;  /* 0x0000000819087212 */ /* 0x000fe200078ec0ff */
[----:B------:R-:W-:Y:S02]  /*1260*/  IMAD.MOV.U32 R6, RZ, RZ, 0x1 ;  /* 0x00000001ff067424 */ /* 0x000fe400078e00ff */
[----:B------:R-:W-:Y:S02]  /*1270*/  IMAD R15, R2, R7, R15 ;  /* 0x00000007020f7224 */ /* 0x000fe400078e020f */
[----:B0-----:R-:W-:-:S02]  /*1280*/  IMAD R2, R9, R26, R36 ;  /* 0x0000001a09027224 */ /* 0x001fc400078e0224 */
[----:B----4-:R-:W-:Y:S02]  /*1290*/  IMAD R19, R15, R29, R20 ;  /* 0x0000001d0f137224 */ /* 0x010fe400078e0214 */
[--C-:B------:R-:W-:Y:S01]  /*12a0*/  IMAD R2, R2, R27, R8.reuse ;  /* 0x0000001b02027224 */ /* 0x100fe200078e0208 */
[----:B------:R-:W-:-:S04]  /*12b0*/  PRMT R8, R6, 0x7610, R8 ;  /* 0x0000761006087816 */ /* 0x000fc80000000008 */
[----:B------:R-:W-:Y:S02]  /*12c0*/  SEL R22, R2, R19, !P1 ;  /* 0x0000001302167207 */ /* 0x000fe40004800000 */
[----:B------:R-:W-:Y:S01]  /*12d0*/  SEL R19, R19, R2, !P1 ;  /* 0x0000000213137207 */ /* 0x000fe20004800000 */
[----:B------:R-:W-:-:S07]  /*12e0*/  IMAD.MOV.U32 R2, RZ, RZ, R30 ;  /* 0x000000ffff027224 */ /* 0x000fce00078e001e */
.L_x_12:
[----:B------:R-:W-:Y:S05]  /*12f0*/  @!P3 BRA `(.L_x_15) ;  /* 0x00000000000cb947 */ /* 0x000fea0003800000 */
[----:B------:R-:W-:Y:S01]  /*1300*/  UCGABAR_WAIT ;  /* 0x0000000000007dc7 */ /* 0x000fe20008000000 */
[----:B------:R-:W-:Y:S01]  /*1310*/  CCTL.IVALL ;  /* 0x00000000ff00798f */ /* 0x000fe20002000000 */
[----:B------:R-:W-:Y:S05]  /*1320*/  BRA `(.L_x_16) ;  /* 0x0000000000047947 */ /* 0x000fea0003800000 */
.L_x_15:
[----:B------:R-:W-:Y:S06]  /*1330*/  BAR.SYNC.DEFER_BLOCKING 0x0 ;  /* 0x0000000000007b1d */ /* 0x000fec0000010000 */
.L_x_16:
[----:B------:R-:W-:Y:S05]  /*1340*/  @!P2 BRA `(.L_x_17) ;  /* 0x0000008c00fca947 */ /* 0x000fea0003800000 */
[----:B------:R-:W-:-:S13]  /*1350*/  ISETP.GT.U32.AND P0, PT, R35, 0x1, PT ;  /* 0x000000012300780c */ /* 0x000fda0003f04070 */
[----:B------:R-:W-:Y:S05]  /*1360*/  @P0 EXIT ;  /* 0x000000000000094d */ /* 0x000fea0003800000 */
.L_x_18:
[----:B------:R-:W-:-:S08]  /*1370*/  NOP ;  /* 0x0000000000007918 */ /* 0x000fd00000000000 */
[----:B------:R-:W1:Y:S02]  /*1380*/  USETMAXREG.TRY_ALLOC.CTAPOOL UP0, 0xe8 ;  /* 0x000000e8000079c8 */ /* 0x000e640008000600 */
[----:B-1----:R-:W-:-:S13]  /*1390*/  PLOP3.LUT P0, PT, PT, PT, UP0, 0x80, 0x0 ;  /* 0x000000000000781c */ /* 0x002fda0003f0f008 */
[----:B------:R-:W-:Y:S05]  /*13a0*/  @!P0 BRA `(.L_x_18) ;  /* 0xfffffffc00f08947 */ /* 0x000fea000383ffff */
[----:B------:R-:W-:-:S13]  /*13b0*/  LOP3.LUT P0, RZ, R8, 0xff, RZ, 0xc0, !PT ;  /* 0x000000ff08ff7812 */ /* 0x000fda000780c0ff */
[----:B------:R-:W-:Y:S05]  /*13c0*/  @!P0 EXIT ;  /* 0x000000000000894d */ /* 0x000fea0003800000 */
[----:B------:R-:W1:Y:S01]  /*13d0*/  S2UR UR4, SR_CgaCtaId ;  /* 0x00000000000479c3 */ /* 0x000e620000008800 */
[----:B--2---:R-:W-:Y:S01]  /*13e0*/  VIADD R0, R0, 0xffffffff ;  /* 0xffffffff00007836 */ /* 0x004fe20000000000 */
[CC--:B------:R-:W-:Y:S01]  /*13f0*/  LEA.HI R4, R14.reuse, R3.reuse, RZ, 0x2 ;  /* 0x000000030e047211 */ /* 0x0c0fe200078f10ff */
[----:B------:R-:W-:Y:S01]  /*1400*/  UMOV UR41, 0x400 ;  /* 0x0000040000297882 */ /* 0x000fe20000000000 */
[----:B------:R-:W-:Y:S01]  /*1410*/  LEA.HI R14, R14, R3, RZ, 0x5 ;  /* 0x000000030e0e7211 */ /* 0x000fe200078f28ff */
[----:B------:R-:W-:Y:S01]  /*1420*/  UISETP.LT.AND UP0, UPT, UR40, 0x1, UPT ;  /* 0x000000012800788c */ /* 0x000fe2000bf01270 */
[----:B------:R-:W-:Y:S01]  /*1430*/  R2UR UR42, R0 ;  /* 0x00000000002a72ca */ /* 0x000fe200000e0000 */
[----:B------:R-:W-:Y:S01]  /*1440*/  USHF.L.U32 UR44, UR40, 0x1, URZ ;  /* 0x00000001282c7899 */ /* 0x000fe2000800063f */
[--C-:B------:R-:W-:Y:S01]  /*1450*/  SHF.R.S32.HI R156, RZ, 0x2, R4.reuse ;  /* 0x00000002ff9c7819 */ /* 0x100fe20000011404 */
[----:B------:R-:W-:Y:S01]  /*1460*/  USEL UR43, UR40, 0x1, UP0 ;  /* 0x00000001282b7887 */ /* 0x000fe20008000000 */
[----:B------:R-:W-:-:S02]  /*1470*/  SHF.R.S32.HI R5, RZ, 0x1f, R4 ;  /* 0x0000001fff057819 */ /* 0x000fc40000011404 */
[----:B------:R-:W-:Y:S01]  /*1480*/  LOP3.LUT R158, R4, 0xfffffffc, RZ, 0xc0, !PT ;  /* 0xfffffffc049e7812 */ /* 0x000fe200078ec0ff */
[----:B------:R-:W-:Y:S01]  /*1490*/  UIADD3 UR43, -UR43, UR40, URZ ;  /* 0x000000282b2b7290 */ /* 0x000fe2000fffe13f */
[----:B------:R-:W-:Y:S02]  /*14a0*/  LEA.HI R5, R5, R156, RZ, 0x3 ;  /* 0x0000009c05057211 */ /* 0x000fe400078f18ff */
[----:B------:R-:W-:Y:S01]  /*14b0*/  ISETP.NE.AND P0, PT, R0, RZ, PT ;  /* 0x000000ff0000720c */ /* 0x000fe20003f05270 */
[----:B------:R-:W-:Y:S01]  /*14c0*/  IMAD.IADD R158, R3, 0x1, -R158 ;  /* 0x00000001039e7824 */ /* 0x000fe200078e0a9e */
[----:B------:R-:W-:Y:S01]  /*14d0*/  LOP3.LUT R5, R5, 0xfffffff8, RZ, 0xc0, !PT ;  /* 0xfffffff805057812 */ /* 0x000fe200078ec0ff */
[----:B------:R-:W-:Y:S01]  /*14e0*/  USHF.L.U32 UR42, UR42, 0x3, URZ ;  /* 0x000000032a2a7899 */ /* 0x000fe2000800063f */
[----:B------:R-:W-:Y:S02]  /*14f0*/  LOP3.LUT R174, R16, 0x1, RZ, 0xfc, !PT ;  /* 0x0000000110ae7812 */ /* 0x000fe400078efcff */
[----:B------:R-:W-:Y:S01]  /*1500*/  SEL R175, RZ, 0x1, P0 ;  /* 0x00000001ffaf7807 */ /* 0x000fe20000000000 */
[----:B------:R-:W-:Y:S01]  /*1510*/  IMAD.IADD R156, R156, 0x1, -R5 ;  /* 0x000000019c9c7824 */ /* 0x000fe200078e0a05 */
[----:B-1----:R-:W-:Y:S01]  /*1520*/  ULEA UR41, UR4, UR41, 0x18 ;  /* 0x0000002904297291 */ /* 0x002fe2000f8ec03f */
[----:B------:R-:W-:Y:S01]  /*1530*/  SHF.R.S32.HI R5, RZ, 0x5, R14 ;  /* 0x00000005ff057819 */ /* 0x000fe2000001140e */
[----:B------:R-:W-:Y:S01]  /*1540*/  IMAD.U32 R160, RZ, RZ, UR42 ;  /* 0x0000002affa07e24 */ /* 0x000fe2000f8e00ff */
[----:B------:R-:W-:Y:S01]  /*1550*/  ULDC UR4, c[0x0][0x284] ;  /* 0x0000a10000047ab9 */ /* 0x000fe20000000800 */
[----:B------:R-:W-:Y:S01]  /*1560*/  UIADD3 UR45, UR41, 0x40, URZ ;  /* 0x00000040292d7890 */ /* 0x000fe2000fffe03f */
[--C-:B------:R-:W-:Y:S01]  /*1570*/  SHF.R.S32.HI R157, RZ, 0x1f, R156.reuse ;  /* 0x0000001fff9d7819 */ /* 0x100fe2000001149c */
[----:B------:R-:W-:Y:S01]  /*1580*/  IMAD R163, R5, -0x10, -R156 ;  /* 0xfffffff005a37824 */ /* 0x000fe200078e0a9c */
[----:B------:R-:W-:-:S02]  /*1590*/  LOP3.LUT R162, R160, 0x8, RZ, 0xc0, !PT ;  /* 0x00000008a0a27812 */ /* 0x000fc400078ec0ff */
[----:B------:R-:W-:Y:S01]  /*15a0*/  LOP3.LUT R160, R160, 0x8, RZ, 0xc, !PT ;  /* 0x00000008a0a07812 */ /* 0x000fe200078e0cff */
[----:B------:R-:W-:Y:S01]  /*15b0*/  IMAD.U32 R159, RZ, RZ, UR45 ;  /* 0x0000002dff9f7e24 */ /* 0x000fe2000f8e00ff */
[----:B------:R-:W-:Y:S01]  /*15c0*/  LOP3.LUT R162, R162, 0x18, RZ, 0x3c, !PT ;  /* 0x00000018a2a27812 */ /* 0x000fe200078e3cff */
[----:B------:R-:W-:-:S04]  /*15d0*/  IMAD.WIDE R156, R5, 0x10, R156 ;  /* 0x00000010059c7825 */ /* 0x000fc800078e029c */
[----:B------:R-:W-:Y:S02]  /*15e0*/  VIADD R161, R159, UR42 ;  /* 0x0000002a9fa17c36 */ /* 0x000fe40008000000 */
[----:B------:R-:W-:-:S07]  /*15f0*/  VIADD R163, R163, UR4 ;  /* 0x00000004a3a37c36 */ /* 0x000fce0008000000 */
.L_x_294:
[----:B------:R-:W-:Y:S01]  /*1600*/  SHF.L.U32 R0, R175, 0x1f, RZ ;  /* 0x0000001faf007819 */ /* 0x000fe200000006ff */
[----:B------:R-:W-:Y:S02]  /*1610*/  ULDC UR4, c[0x0][0x28c] ;  /* 0x0000a30000047ab9 */ /* 0x000fe40000000800 */
[----:B------:R-:W-:Y:S01]  /*1620*/  ISETP.LT.AND P1, PT, RZ, UR4, PT ;  /* 0x00000004ff007c0c */ /* 0x000fe2000bf21270 */
[----:B------:R-:W1:Y:S02]  /*1630*/  SYNCS.PHASECHK.TRANS64.TRYWAIT P0, [R159+UR42], R0 ;  /* 0x000000009f0075a7 */ /* 0x000e64000800016a */
[----:B-1-34-:R-:W-:Y:S10]  /*1640*/  @!P0 BRA `(.L_x_19) ;  /* 0x0000009c002c8947 */ /* 0x01aff40003800000 */
.L_x_315:
[----:B------:R-:W-:Y:S05]  /*1650*/  @P1 BRA `(.L_x_20) ;  /* 0x0000000000401947 */ /* 0x000fea0003800000 */
[----:B-1----:R-:W-:Y:S01]  /*1660*/  MOV R0, 0x0 ;  /* 0x0000000000007802 */ /* 0x002fe20000000f00 */
[----:B------:R-:W-:Y:S01]  /*1670*/  ULDC.64 UR4, c[0x4][0x68] ;  /* 0x01001a0000047ab9 */ /* 0x000fe20000000a00 */
[----:B------:R-:W-:Y:S01]  /*1680*/  ULDC.64 UR6, c[0x4][0x8] ;  /* 0x0100020000067ab9 */ /* 0x000fe20000000a00 */
[----:B------:R-:W-:Y:S01]  /*1690*/  IMAD.U32 R4, RZ, RZ, UR4 ;  /* 0x00000004ff047e24 */ /* 0x000fe2000f8e00ff */
[----:B------:R1:W2:Y:S01]  /*16a0*/  LDC.64 R14, c[0x4][R0] ;  /* 0x01000000000e7b82 */ /* 0x0002a20000000a00 */
[----:B------:R-:W-:Y:S01]  /*16b0*/  IMAD.U32 R5, RZ, RZ, UR5 ;  /* 0x00000005ff057e24 */ /* 0x000fe2000f8e00ff */
[----:B------:R-:W-:Y:S01]  /*16c0*/  ULDC.64 UR4, c[0x4][0x70] ;  /* 0x01001c0000047ab9 */ /* 0x000fe20000000a00 */
[----:B------:R-:W-:Y:S02]  /*16d0*/  IMAD.U32 R10, RZ, RZ, UR6 ;  /* 0x00000006ff0a7e24 */ /* 0x000fe4000f8e00ff */
[----:B------:R-:W-:Y:S02]  /*16e0*/  IMAD.U32 R6, RZ, RZ, UR4 ;  /* 0x00000004ff067e24 */ /* 0x000fe4000f8e00ff */
[----:B------:R-:W-:-:S02]  /*16f0*/  IMAD.U32 R7, RZ, RZ, UR5 ;  /* 0x00000005ff077e24 */ /* 0x000fc4000f8e00ff */
[----:B------:R-:W-:Y:S02]  /*1700*/  IMAD.U32 R11, RZ, RZ, UR7 ;  /* 0x00000007ff0b7e24 */ /* 0x000fe4000f8e00ff */
[----:B------:R-:W-:Y:S02]  /*1710*/  IMAD.MOV.U32 R8, RZ, RZ, 0x1e1 ;  /* 0x000001e1ff087424 */ /* 0x000fe400078e00ff */
[----:B0-----:R-:W-:Y:S02]  /*1720*/  IMAD.MOV.U32 R12, RZ, RZ, 0x1 ;  /* 0x00000001ff0c7424 */ /* 0x001fe400078e00ff */
[----:B-1----:R-:W-:-:S07]  /*1730*/  IMAD.MOV.U32 R13, RZ, RZ, RZ ;  /* 0x000000ffff0d7224 */ /* 0x002fce00078e00ff */
[----:B------:R-:W-:-:S07]  /*1740*/  LEPC R20, `(.L_x_20) ;  /* 0x000000001014794e */ /* 0x000fce0000000000 */
[----:B--2--5:R-:W-:Y:S05]  /*1750*/  CALL.ABS.NOINC R14 ;  /* 0x000000000e007343 */ /* 0x024fea0003c00000 */
.L_x_20:
[----:B------:R-:W-:-:S13]  /*1760*/  ISETP.NE.AND P0, PT, R174, 0x3, PT ;  /* 0x00000003ae00780c */ /* 0x000fda0003f05270 */
[----:B------:R-:W-:Y:S05]  /*1770*/  @!P0 BRA `(.L_x_21) ;  /* 0x0000000000048947 */ /* 0x000fea0003800000 */
[----:B------:R-:W-:Y:S01]  /*1780*/  BPT.TRAP 0x1 ;  /* 0x000000040000795c */ /* 0x000fe20000300000 */
.L_x_21:
[----:B------:R-:W-:Y:S02]  /*1790*/  IMAD.U32 R3, RZ, RZ, UR39 ;  /* 0x00000027ff037e24 */ /* 0x000fe4000f8e00ff */
[----:B-1----:R-:W-:-:S03]  /*17a0*/  IMAD.U32 R0, RZ, RZ, UR38 ;  /* 0x00000026ff007e24 */ /* 0x002fc6000f8e00ff */
[----:B------:R-:W-:Y:S02]  /*17b0*/  LEA R3, R3, UR41, 0x3 ;  /* 0x0000002903037c11 */ /* 0x000fe4000f8e18ff */
[----:B------:R-:W-:-:S04]  /*17c0*/  SHF.L.U32 R0, R0, 0x1f, RZ ;  /* 0x0000001f00007819 */ /* 0x000fc800000006ff */
[----:B------:R1:W2:Y:S01]  /*17d0*/  SYNCS.PHASECHK.TRANS64.TRYWAIT P1, [R3+URZ], R0 ;  /* 0x00000000030075a7 */ /* 0x0002a2000802017f */
[----:B------:R-:W-:Y:S05]  /*17e0*/  @!P0 BRA `(.L_x_22) ;  /* 0x0000000000048947 */ /* 0x000fea0003800000 */
[----:B------:R-:W-:Y:S01]  /*17f0*/  BPT.TRAP 0x1 ;  /* 0x000000040000795c */ /* 0x000fe20000300000 */
.L_x_22:
[----:B------:R-:W-:-:S05]  /*1800*/  IMAD.U32 R4, RZ, RZ, UR43 ;  /* 0x0000002bff047e24 */ /* 0x000fca000f8e00ff */
[----:B------:R-:W-:Y:S01]  /*1810*/  ISETP.GE.AND P2, PT, R4, 0x1, PT ;  /* 0x000000010400780c */ /* 0x000fe20003f46270 */
[----:B--2---:R-:W-:-:S12]  /*1820*/  @P1 BRA `(.L_x_23) ;  /* 0x0000000000081947 */ /* 0x004fd80003800000 */
[----:B------:R-:W2:Y:S02]  /*1830*/  SYNCS.PHASECHK.TRANS64.TRYWAIT P1, [R3+URZ], R0 ;  /* 0x00000000030075a7 */ /* 0x000ea4000802017f */
[----:B--2---:R-:W-:Y:S05]  /*1840*/  @!P1 BRA `(.L_x_24) ;  /* 0x0000009800c09947 */ /* 0x004fea0003800000 */
.L_x_23:
[----:B------:R-:W-:Y:S05]  /*1850*/  WARPSYNC.ALL ;  /* 0x0000000000007948 */ /* 0x000fea0003800000 */
[----:B------:R-:W-:Y:S01]  /*1860*/  UIADD3 UR4, UR41, 0x100, URZ ;  /* 0x0000010029047890 */ /* 0x000fe2000fffe03f */
[----:B------:R-:W-:Y:S01]  /*1870*/  WARPGROUP.ARRIVE ;  /* 0x00000000000079c5 */ /* 0x000fe20000000000 */
[----:B------:R-:W-:Y:S02]  /*1880*/  UIADD3 UR5, UR41, 0x3100, URZ ;  /* 0x0000310029057890 */ /* 0x000fe4000fffe03f */
[----:B------:R-:W-:Y:S02]  /*1890*/  USHF.R.U32.HI UR4, URZ, 0x4, UR4 ;  /* 0x000000043f047899 */ /* 0x000fe40008011604 */
[----:B------:R-:W-:-:S02]  /*18a0*/  USHF.R.U32.HI UR5, URZ, 0x4, UR5 ;  /* 0x000000043f057899 */ /* 0x000fc40008011605 */
[----:B------:R-:W-:Y:S02]  /*18b0*/  ULOP3.LUT UR4, UR4, 0x3fff, URZ, 0xc0, !UPT ;  /* 0x00003fff04047892 */ /* 0x000fe4000f8ec03f */
[----:B------:R-:W-:Y:S02]  /*18c0*/  ULOP3.LUT UR5, UR5, 0x3fff, URZ, 0xc0, !UPT ;  /* 0x00003fff05057892 */ /* 0x000fe4000f8ec03f */
[----:B------:R-:W-:Y:S02]  /*18d0*/  ULOP3.LUT UR10, UR4, 0x10000, URZ, 0xfc, !UPT ;  /* 0x00010000040a7892 */ /* 0x000fe4000f8efc3f */
[----:B------:R-:W-:Y:S02]  /*18e0*/  ULOP3.LUT UR9, UR5, 0x10000, URZ, 0xfc, !UPT ;  /* 0x0001000005097892 */ /* 0x000fe4000f8efc3f */
[----:B------:R-:W-:Y:S02]  /*18f0*/  ULEA UR4, UR39, UR10, 0x8 ;  /* 0x0000000a27047291 */ /* 0x000fe4000f8e403f */
[----:B------:R-:W-:Y:S01]  /*1900*/  ULEA UR6, UR39, UR9, 0xa ;  /* 0x0000000927067291 */ /* 0x000fe2000f8e503f */
[----:B------:R-:W-:Y:S01]  /*1910*/  UMOV UR5, 0x80000020 ;  /* 0x8000002000057882 */ /* 0x000fe20000000000 */
[----:B------:R-:W-:-:S07]  /*1920*/  UMOV UR7, 0x80000020 ;  /* 0x8000002000077882 */ /* 0x000fce0000000000 */
[----:B------:R-:W-:Y:S01]  /*1930*/  HGMMA.64x256x16.F32.BF16 R24, gdesc[UR4], RZ, !UPT, gsb0 ;  /* 0x03e00000041879f0 */ /* 0x000fe2000c0018ff */
[----:B------:R-:W-:Y:S02]  /*1940*/  UIADD3 UR4, UR4, 0x2, URZ ;  /* 0x0000000204047890 */ /* 0x000fe4000fffe03f */
[----:B------:R-:W-:Y:S01]  /*1950*/  UIADD3 UR6, UR6, 0x2, URZ ;  /* 0x0000000206067890 */ /* 0x000fe2000fffe03f */
[----:B------:R-:W-:Y:S01]  /*1960*/  UMOV UR5, 0x80000020 ;  /* 0x8000002000057882 */ /* 0x000fe20000000000 */
[----:B------:R-:W-:Y:S01]  /*1970*/  UMOV UR7, 0x80000020 ;  /* 0x8000002000077882 */ /* 0x000fe20000000000 */
[----:B------:R-:W-:Y:S02]  /*1980*/  WARPGROUP.DEPBAR.LE gsb0, 0x0 ;  /* 0x00008000000079c5 */ /* 0x000fe40000010000 */
[----:B------:R-:W-:-:S15]  /*1990*/  WARPGROUP.ARRIVE ;  /* 0x00000000000079c5 */ /* 0x000fde0000000000 */
[----:B------:R-:W-:-:S05]  /*19a0*/  NOP ;  /* 0x0000000000007918 */ /* 0x000fca0000000000 */
[----:B------:R-:W-:Y:S03]  /*19b0*/  HGMMA.64x256x16.F32.BF16 R24, gdesc[UR4], R24, gsb0 ;  /* 0x03e00000041879f0 */ /* 0x000fe60008001818 */
[----:B------:R-:W-:Y:S02]  /*19c0*/  WARPGROUP.DEPBAR.LE gsb0, 0x0 ;  /* 0x00008000000079c5 */ /* 0x000fe40000010000 */
[----:B------:R-:W-:Y:S05]  /*19d0*/  @!P2 BRA `(.L_x_25) ;  /* 0x0000000000d8a947 */ /* 0x000fea0003800000 */
[----:B------:R-:W-:Y:S01]  /*19e0*/  UIADD3 UR4, UR39, 0x1, URZ ;  /* 0x0000000127047890 */ /* 0x000fe2000fffe03f */
[----:B-12---:R-:W-:Y:S02]  /*19f0*/  IMAD.U32 R0, RZ, RZ, UR43 ;  /* 0x0000002bff007e24 */ /* 0x006fe4000f8e00ff */
[----:B------:R-:W-:Y:S01]  /*1a00*/  IMAD.U32 R3, RZ, RZ, UR39 ;  /* 0x00000027ff037e24 */ /* 0x000fe2000f8e00ff */
[----:B------:R-:W-:-:S04]  /*1a10*/  UISETP.NE.AND UP0, UPT, UR4, 0x3, UPT ;  /* 0x000000030400788c */ /* 0x000fc8000bf05270 */
[----:B------:R-:W-:Y:S02]  /*1a20*/  USEL UR5, URZ, 0x1, UP0 ;  /* 0x000000013f057887 */ /* 0x000fe40008000000 */
[----:B------:R-:W-:Y:S02]  /*1a30*/  USEL UR8, UR4, URZ, UP0 ;  /* 0x0000003f04087287 */ /* 0x000fe40008000000 */
[----:B------:R-:W-:-:S06]  /*1a40*/  ULOP3.LUT UR5, UR38, UR5, URZ, 0x3c, !UPT ;  /* 0x0000000526057292 */ /* 0x000fcc000f8e3c3f */
[----:B------:R-:W-:-:S07]  /*1a50*/  IMAD.U32 R6, RZ, RZ, UR5 ;  /* 0x00000005ff067e24 */ /* 0x000fce000f8e00ff */
.L_x_32:
[----:B------:R-:W-:Y:S05]  /*1a60*/  @!P0 BRA `(.L_x_26) ;  /* 0x0000000000048947 */ /* 0x000fea0003800000 */
[----:B------:R-:W-:Y:S01]  /*1a70*/  BPT.TRAP 0x1 ;  /* 0x000000040000795c */ /* 0x000fe20000300000 */
.L_x_26:
[----:B------:R-:W-:Y:S01]  /*1a80*/  ULEA UR4, UR8, UR41, 0x3 ;  /* 0x0000002908047291 */ /* 0x000fe2000f8e183f */
[----:B------:R-:W-:-:S08]  /*1a90*/  SHF.L.U32 R4, R6, 0x1f, RZ ;  /* 0x0000001f06047819 */ /* 0x000fd000000006ff */
[----:B------:R1:W2:Y:S01]  /*1aa0*/  SYNCS.PHASECHK.TRANS64.TRYWAIT P1, [UR4], R4 ;  /* 0x00000004ff0075a7 */ /* 0x0002a20008020144 */
[----:B------:R-:W-:Y:S05]  /*1ab0*/  @!P0 BRA `(.L_x_27) ;  /* 0x0000000000048947 */ /* 0x000fea0003800000 */
[----:B------:R-:W-:Y:S01]  /*1ac0*/  BPT.TRAP 0x1 ;  /* 0x000000040000795c */ /* 0x000fe20000300000 */
.L_x_27:
[----:B--2---:R-:W-:Y:S05]  /*1ad0*/  @P1 BRA `(.L_x_28) ;  /* 0x0000000000081947 */ /* 0x004fea0003800000 */
[----:B------:R-:W2:Y:S02]  /*1ae0*/  SYNCS.PHASECHK.TRANS64.TRYWAIT P1, [UR4], R4 ;  /* 0x00000004ff0075a7 */ /* 0x000ea40008020144 */
[----:B--2---:R-:W-:Y:S05]  /*1af0*/  @!P1 BRA `(.L_x_29) ;  /* 0x0000009800289947 */ /* 0x004fea0003800000 */
.L_x_28:
[----:B------:R-:W-:Y:S01]  /*1b00*/  ULEA UR4, UR8, UR10, 0x8 ;  /* 0x0000000a08047291 */ /* 0x000fe2000f8e403f */
[----:B------:R-:W-:Y:S01]  /*1b10*/  WARPGROUP.ARRIVE ;  /* 0x00000000000079c5 */ /* 0x000fe20000000000 */
[----:B------:R-:W-:Y:S01]  /*1b20*/  ULEA UR6, UR8, UR9, 0xa ;  /* 0x0000000908067291 */ /* 0x000fe2000f8e503f */
[----:B------:R-:W-:Y:S01]  /*1b30*/  UMOV UR5, 0x80000020 ;  /* 0x8000002000057882 */ /* 0x000fe20000000000 */
[----:B------:R-:W-:-:S07]  /*1b40*/  UMOV UR7, 0x80000020 ;  /* 0x8000002000077882 */ /* 0x000fce0000000000 */
[----:B------:R-:W-:Y:S01]  /*1b50*/  HGMMA.64x256x16.F32.BF16 R24, gdesc[UR4], R24, gsb0 ;  /* 0x03e00000041879f0 */ /* 0x000fe20008001818 */
        /* <DEDUP_REMOVED lines=10> */
[----:B------:R-:W-:Y:S01]  /*1c00*/  BPT.TRAP 0x1 ;  /* 0x000000040000795c */ /* 0x000fe20000300000 */
.L_x_30:
[----:B------:R-:W-:-:S13]  /*1c10*/  ISETP.NE.AND P1, PT, R155, RZ, PT ;  /* 0x000000ff9b00720c */ /* 0x000fda0003f25270 */
[----:B-12---:R-:W-:-:S05]  /*1c20*/  @P1 LEA R4, R3, UR41, 0x3 ;  /* 0x0000002903041c11 */ /* 0x006fca000f8e18ff */
[----:B------:R-:W-:-:S05]  /*1c30*/  @P1 VIADD R5, R4, 0x18 ;  /* 0x0000001804051836 */ /* 0x000fca0000000000 */
[----:B------:R-:W-:-:S04]  /*1c40*/  @P1 PRMT R5, R152, 0x654, R5 ;  /* 0x0000065498051816 */ /* 0x000fc80000000005 */
[----:B------:R1:W-:Y:S01]  /*1c50*/  @P1 SYNCS.ARRIVE.TRANS64.RED.A1T0 RZ, [R5+URZ], RZ ;  /* 0x000000ff05ff19a7 */ /* 0x0003e2000810043f */
[----:B------:R-:W-:-:S13]  /*1c60*/  ISETP.GT.U32.AND P1, PT, R16, 0x1, PT ;  /* 0x000000011000780c */ /* 0x000fda0003f24070 */
[----:B-1----:R-:W-:Y:S05]  /*1c70*/  @P1 BRA `(.L_x_31) ;  /* 0x0000000000041947 */ /* 0x002fea0003800000 */
[----:B------:R-:W-:Y:S01]  /*1c80*/  BPT.TRAP 0x1 ;  /* 0x000000040000795c */ /* 0x000fe20000300000 */
.L_x_31:
[----:B------:R-:W-:Y:S01]  /*1c90*/  UIADD3 UR8, UR8, 0x1, URZ ;  /* 0x0000000108087890 */ /* 0x000fe2000fffe03f */
[C---:B------:R-:W-:Y:S01]  /*1ca0*/  ISETP.GT.AND P2, PT, R0.reuse, 0x1, PT ;  /* 0x000000010000780c */ /* 0x040fe20003f44270 */
[----:B------:R-:W-:Y:S02]  /*1cb0*/  VIADD R3, R3, 0x1 ;  /* 0x0000000103037836 */ /* 0x000fe40000000000 */
[----:B------:R-:W-:Y:S01]  /*1cc0*/  UISETP.NE.AND UP0, UPT, UR8, 0x3, UPT ;  /* 0x000000030800788c */ /* 0x000fe2000bf05270 */
[----:B------:R-:W-:Y:S02]  /*1cd0*/  VIADD R0, R0, 0xffffffff ;  /* 0xffffffff00007836 */ /* 0x000fe40000000000 */
[C---:B------:R-:W-:Y:S01]  /*1ce0*/  ISETP.NE.AND P1, PT, R3.reuse, 0x3, PT ;  /* 0x000000030300780c */ /* 0x040fe20003f25270 */
[----:B------:R-:W-:Y:S02]  /*1cf0*/  USEL UR4, URZ, 0x1, UP0 ;  /* 0x000000013f047887 */ /* 0x000fe40008000000 */
[----:B------:R-:W-:Y:S01]  /*1d00*/  USEL UR8, UR8, URZ, UP0 ;  /* 0x0000003f08087287 */ /* 0x000fe20008000000 */
[----:B------:R-:W-:-:S03]  /*1d10*/  SEL R3, R3, RZ, P1 ;  /* 0x000000ff03037207 */ /* 0x000fc60000800000 */
[----:B------:R-:W-:Y:S01]  /*1d20*/  LOP3.LUT R6, R6, UR4, RZ, 0x3c, !PT ;  /* 0x0000000406067c12 */ /* 0x000fe2000f8e3cff */
[----:B------:R-:W-:Y:S07]  /*1d30*/  @P2 BRA `(.L_x_32) ;  /* 0xfffffffc00482947 */ /* 0x000fee000383ffff */
.L_x_25:
[----:B-12---:R-:W1:Y:S01]  /*1d40*/  LDC R0, c[0x0][0x28c] ;  /* 0x0000a300ff007b82 */ /* 0x006e620000000800 */
[----:B------:R2:W-:Y:S01]  /*1d50*/  SYNCS.ARRIVE.TRANS64.A1T0 RZ, [R160+UR45], RZ ;  /* 0x000000ffa0ff79a7 */ /* 0x0005e2000810002d */
[----:B-1----:R-:W-:-:S13]  /*1d60*/  ISETP.GE.AND P1, PT, R0, 0x1, PT ;  /* 0x000000010000780c */ /* 0x002fda0003f26270 */
[----:B--2---:R-:W-:Y:S05]  /*1d70*/  @!P1 BRA `(.L_x_33) ;  /* 0x0000000000449947 */ /* 0x004fea0003800000 */
[----:B------:R-:W-:Y:S05]  /*1d80*/  @!P0 BRA `(.L_x_34) ;  /* 0x0000000000048947 */ /* 0x000fea0003800000 */
[----:B------:R-:W-:Y:S01]  /*1d90*/  BPT.TRAP 0x1 ;  /* 0x000000040000795c */ /* 0x000fe20000300000 */
.L_x_34:
[----:B------:R-:W-:-:S13]  /*1da0*/  ISETP.NE.AND P0, PT, R155, RZ, PT ;  /* 0x000000ff9b00720c */ /* 0x000fda0003f05270 */
[----:B------:R-:W-:-:S05]  /*1db0*/  VOTEU.ANY UP0, P0 ;  /* 0x00000000003f7886 */ /* 0x000fca0000000100 */
[----:B------:R-:W-:-:S06]  /*1dc0*/  @UP0 UIADD3 UR4, UR43, UR39, URZ ;  /* 0x000000272b040290 */ /* 0x000fcc000fffe03f */
[----:B------:R-:W-:Y:S02]  /*1dd0*/  IMAD.U32 R4, RZ, RZ, UR4 ;  /* 0x00000004ff047e24 */ /* 0x000fe4000f8e00ff */
[----:B------:R-:W-:Y:S02]  /*1de0*/  IMAD.U32 R3, RZ, RZ, UR4 ;  /* 0x00000004ff037e24 */ /* 0x000fe4000f8e00ff */
[----:B------:R-:W-:-:S05]  /*1df0*/  @P0 IMAD.WIDE.U32 R4, R4, -0x55555555, RZ ;  /* 0xaaaaaaab04040825 */ /* 0x000fca00078e00ff */
[----:B------:R-:W-:-:S05]  /*1e00*/  @P0 SHF.R.U32.HI R0, RZ, 0x1, R5 ;  /* 0x00000001ff000819 */ /* 0x000fca0000011605 */
[----:B------:R-:W-:-:S05]  /*1e10*/  @P0 IMAD R0, R0, -0x3, R3 ;  /* 0xfffffffd00000824 */ /* 0x000fca00078e0203 */
[----:B------:R-:W-:-:S05]  /*1e20*/  @P0 LEA R0, R0, UR41, 0x3 ;  /* 0x0000002900000c11 */ /* 0x000fca000f8e18ff */
[----:B------:R-:W-:-:S05]  /*1e30*/  @P0 VIADD R3, R0, 0x18 ;  /* 0x0000001800030836 */ /* 0x000fca0000000000 */
[----:B------:R-:W-:-:S04]  /*1e40*/  @P0 PRMT R3, R152, 0x654, R3 ;  /* 0x0000065498030816 */ /* 0x000fc80000000003 */
[----:B------:R1:W-:Y:S01]  /*1e50*/  @P0 SYNCS.ARRIVE.TRANS64.RED.A1T0 RZ, [R3+URZ], RZ ;  /* 0x000000ff03ff09a7 */ /* 0x0003e2000810043f */
[----:B------:R-:W-:-:S13]  /*1e60*/  ISETP.GT.U32.AND P0, PT, R16, 0x1, PT ;  /* 0x000000011000780c */ /* 0x000fda0003f04070 */
[----:B-1----:R-:W-:Y:S05]  /*1e70*/  @P0 BRA `(.L_x_33) ;  /* 0x0000000000040947 */ /* 0x002fea0003800000 */
[----:B------:R-:W-:Y:S01]  /*1e80*/  BPT.TRAP 0x1 ;  /* 0x000000040000795c */ /* 0x000fe20000300000 */
.L_x_33:
[----:B------:R-:W-:Y:S01]  /*1e90*/  SHF.L.U32 R0, R175, 0x1f, RZ ;  /* 0x0000001faf007819 */ /* 0x000fe200000006ff */
[----:B------:R-:W-:Y:S01]  /*1ea0*/  UIADD3 UR39, UR44, UR39, URZ ;  /* 0x000000272c277290 */ /* 0x000fe2000fffe03f */
[----:B------:R-:W1:Y:S01]  /*1eb0*/  LDC R15, c[0x0][0x288] ;  /* 0x0000a200ff0f7b82 */ /* 0x000e620000000800 */
[----:B------:R-:W-:Y:S01]  /*1ec0*/  UISETP.GE.U32.AND UP1, UPT, UR44, 0x3, UPT ;  /* 0x000000032c00788c */ /* 0x000fe2000bf26070 */
[----:B------:R-:W-:Y:S01]  /*1ed0*/  IMAD.SHL.U32 R8, R158, 0x2, RZ ;  /* 0x000000029e087824 */ /* 0x000fe200078e00ff */
[----:B------:R-:W-:Y:S02]  /*1ee0*/  UISETP.GT.U32.AND UP0, UPT, UR39, 0x2, UPT ;  /* 0x000000022700788c */ /* 0x000fe4000bf04070 */
[----:B------:R-:W-:Y:S02]  /*1ef0*/  UIMAD.WIDE.U32 UR4, UR39, -0x55555555, URZ ;  /* 0xaaaaaaab270478a5 */ /* 0x000fe4000f8e003f */
[----:B------:R-:W-:Y:S01]  /*1f00*/  UISETP.LT.U32.AND UP0, UPT, UR44, 0x3, UP0 ;  /* 0x000000032c00788c */ /* 0x000fe20008701070 */
[----:B------:R-:W2:Y:S01]  /*1f10*/  SYNCS.PHASECHK.TRANS64.TRYWAIT P0, [R159+UR42+0x10], R0 ;  /* 0x000010009f0075a7 */ /* 0x000ea2000800016a */
[----:B------:R-:W-:Y:S01]  /*1f20*/  USHF.R.U32.HI UR4, URZ, 0x1, UR5 ;  /* 0x000000013f047899 */ /* 0x000fe20008011605 */
[----:B------:R-:W-:Y:S01]  /*1f30*/  SHF.R.S32.HI R9, RZ, 0x1f, R8 ;  /* 0x0000001fff097819 */ /* 0x000fe20000011408 */
[----:B------:R-:W-:-:S02]  /*1f40*/  USEL UR6, URZ, 0x1, !UP0 ;  /* 0x000000013f067887 */ /* 0x000fc4000c000000 */
[----:B------:R-:W-:Y:S02]  /*1f50*/  UIMAD UR39, UR4, -0x3, UR39 ;  /* 0xfffffffd042778a4 */ /* 0x000fe4000f8e0227 */
[----:B------:R-:W-:-:S04]  /*1f60*/  ULOP3.LUT UR38, UR38, UR6, URZ, 0x3c, !UPT ;  /* 0x0000000626267292 */ /* 0x000fc8000f8e3c3f */
[----:B------:R-:W-:Y:S01]  /*1f70*/  @UP1 ULOP3.LUT UR38, UR38, 0x1, UR4, 0x78, !UPT ;  /* 0x0000000126261892 */ /* 0x000fe2000f8e7804 */
[----:B-12---:R-:W-:Y:S11]  /*1f80*/  @!P0 BRA `(.L_x_35) ;  /* 0x00000094001c8947 */ /* 0x006ff60003800000 */
.L_x_316:
[----:B------:R-:W-:Y:S01]  /*1f90*/  IMAD.SHL.U32 R14, R19, 0x40, RZ ;  /* 0x00000040130e7824 */ /* 0x000fe200078e00ff */
[----:B------:R-:W-:Y:S01]  /*1fa0*/  ULDC UR6, c[0x0][0x284] ;  /* 0x0000a10000067ab9 */ /* 0x000fe20000000800 */
[----:B0-----:R-:W-:Y:S01]  /*1fb0*/  IMAD.SHL.U32 R12, R22, 0x100, RZ ;  /* 0x00000100160c7824 */ /* 0x001fe200078e00ff */
[----:B------:R-:W-:Y:S01]  /*1fc0*/  SHF.R.S32.HI R165, RZ, 0x1f, R2 ;  /* 0x0000001fffa57819 */ /* 0x000fe20000011402 */
[----:B------:R-:W-:Y:S01]  /*1fd0*/  ULDC.64 UR4, c[0x0][0x5d0] ;  /* 0x0001740000047ab9 */ /* 0x000fe20000000a00 */
[----:B------:R-:W-:Y:S01]  /*1fe0*/  ISETP.GE.AND P0, PT, R14, UR6, PT ;  /* 0x000000060e007c0c */ /* 0x000fe2000bf06270 */
[----:B------:R-:W-:Y:S01]  /*1ff0*/  IMAD.WIDE.U32 R4, R2, UR4, R8 ;  /* 0x0000000402047c25 */ /* 0x000fe2000f8e0008 */
[----:B------:R-:W-:Y:S02]  /*2000*/  SHF.R.S32.HI R13, RZ, 0x1f, R12 ;  /* 0x0000001fff0d7819 */ /* 0x000fe4000001140c */
[C---:B------:R-:W-:Y:S01]  /*2010*/  ISETP.GE.OR P0, PT, R12.reuse, R15, P0 ;  /* 0x0000000f0c00720c */ /* 0x040fe20000706670 */
[----:B------:R-:W-:Y:S01]  /*2020*/  IMAD R3, R165, UR4, RZ ;  /* 0x00000004a5037c24 */ /* 0x000fe2000f8e02ff */
[----:B------:R-:W-:-:S03]  /*2030*/  IADD3 R6, P1, R12, R4, RZ ;  /* 0x000000040c067210 */ /* 0x000fc60007f3e0ff */
[----:B------:R-:W-:-:S05]  /*2040*/  IMAD R3, R2, UR5, R3 ;  /* 0x0000000502037c24 */ /* 0x000fca000f8e0203 */
[----:B------:R-:W-:-:S03]  /*2050*/  IADD3.X R7, R13, R5, R3, P1, !PT ;  /* 0x000000050d077210 */ /* 0x000fc60000ffe403 */
[----:B------:R-:W-:Y:S05]  /*2060*/  @P0 BRA `(.L_x_36) ;  /* 0x0000007c00040947 */ /* 0x000fea0003800000 */
[----:B------:R-:W0:Y:S01]  /*2070*/  LDC.64 R10, c[0x0][0x5c8] ;  /* 0x00017200ff0a7b82 */ /* 0x000e220000000a00 */
[----:B-----5:R-:W-:Y:S01]  /*2080*/  FSETP.NEU.AND P1, PT, R154, RZ, PT ;  /* 0x000000ff9a00720b */ /* 0x020fe20003f2d000 */
[----:B------:R-:W-:Y:S01]  /*2090*/  IMAD R3, R158, -0x2, R15 ;  /* 0xfffffffe9e037824 */ /* 0x000fe200078e020f */
[----:B------:R-:W-:Y:S01]  /*20a0*/  BSSY B0, `(.L_x_36) ;  /* 0x00007bd000007945 */ /* 0x000fe20003800000 */
[----:B------:R-:W-:-:S04]  /*20b0*/  IMAD.WIDE R166, R19, 0x40, R156 ;  /* 0x0000004013a67825 */ /* 0x000fc800078e029c */
[----:B-1----:R-:W-:Y:S02]  /*20c0*/  IMAD.IADD R0, R3, 0x1, -R12 ;  /* 0x0000000103007824 */ /* 0x002fe400078e0a0c */
[----:B------:R-:W-:-:S03]  /*20d0*/  IMAD.IADD R3, R163, 0x1, -R14 ;  /* 0x00000001a3037824 */ /* 0x000fc600078e0a0e */
[----:B------:R-:W-:-:S04]  /*20e0*/  ISETP.GT.AND P0, PT, R0, RZ, PT ;  /* 0x000000ff0000720c */ /* 0x000fc80003f04270 */
[----:B------:R-:W-:Y:S01]  /*20f0*/  ISETP.GT.AND P3, PT, R3, RZ, P0 ;  /* 0x000000ff0300720c */ /* 0x000fe20000764270 */
[-C--:B0-----:R-:W-:Y:S02]  /*2100*/  IMAD R4, R167, R10.reuse, RZ ;  /* 0x0000000aa7047224 */ /* 0x081fe400078e02ff */
[----:B------:R-:W-:-:S04]  /*2110*/  IMAD.WIDE.U32 R6, R166, R10, R6 ;  /* 0x0000000aa6067225 */ /* 0x000fc800078e0006 */
[----:B------:R-:W-:-:S04]  /*2120*/  IMAD R5, R166, R11, R4 ;  /* 0x0000000ba6057224 */ /* 0x000fc800078e0204 */
[----:B------:R-:W-:Y:S01]  /*2130*/  IMAD.IADD R181, R7, 0x1, R5 ;  /* 0x0000000107b57824 */ /* 0x000fe200078e0205 */
[----:B------:R-:W-:Y:S06]  /*2140*/  @!P1 BRA `(.L_x_37) ;  /* 0x0000005400a09947 */ /* 0x000fec0003800000 */
[----:B------:R-:W0:Y:S01]  /*2150*/  LDC.64 R20, c[0x0][0x5b8] ;  /* 0x00016e00ff147b82 */ /* 0x000e220000000a00 */
[----:B------:R-:W-:-:S07]  /*2160*/  ULDC.64 UR4, c[0x0][0x5c0] ;  /* 0x0001700000047ab9 */ /* 0x000fce0000000a00 */
[----:B------:R-:W1:Y:S08]  /*2170*/  LDC.64 R168, c[0x0][0x5b0] ;  /* 0x00016c00ffa87b82 */ /* 0x000e700000000a00 */
[----:B------:R-:W2:Y:S01]  /*2180*/  LDC.64 R14, c[0x0][0x5a8] ;  /* 0x00016a00ff0e7b82 */ /* 0x000ea20000000a00 */
[-C--:B0-----:R-:W-:Y:S02]  /*2190*/  IMAD R7, R165, R20.reuse, RZ ;  /* 0x00000014a5077224 */ /* 0x081fe400078e02ff */
[----:B------:R-:W-:-:S04]  /*21a0*/  IMAD.WIDE.U32 R4, R2, R20, R8 ;  /* 0x0000001402047225 */ /* 0x000fc800078e0008 */
[----:B------:R-:W-:Y:S01]  /*21b0*/  IMAD R177, R2, R21, R7 ;  /* 0x0000001502b17224 */ /* 0x000fe200078e0207 */
[----:B------:R-:W-:Y:S01]  /*21c0*/  IADD3 R164, P1, R12, R4, RZ ;  /* 0x000000040ca47210 */ /* 0x000fe20007f3e0ff */
[----:B-1----:R-:W-:-:S03]  /*21d0*/  IMAD R4, R167, R168, RZ ;  /* 0x000000a8a7047224 */ /* 0x002fc600078e02ff */
[----:B------:R-:W-:Y:S01]  /*21e0*/  IADD3.X R165, R13, R5, R177, P1, !PT ;  /* 0x000000050da57210 */ /* 0x000fe20000ffe4b1 */
[C---:B------:R-:W-:Y:S02]  /*21f0*/  IMAD R179, R166.reuse, R169, R4 ;  /* 0x000000a9a6b37224 */ /* 0x040fe400078e0204 */
[----:B------:R-:W-:-:S04]  /*2200*/  IMAD.WIDE.U32 R4, R166, R168, R164 ;  /* 0x000000a8a6047225 */ /* 0x000fc800078e00a4 */
[----:B------:R-:W-:Y:S01]  /*2210*/  IMAD.IADD R5, R5, 0x1, R179 ;  /* 0x0000000105057824 */ /* 0x000fe200078e02b3 */
[----:B--2---:R-:W-:-:S04]  /*2220*/  LEA R170, P1, R4, R14, 0x1 ;  /* 0x0000000e04aa7211 */ /* 0x004fc800078208ff */
[----:B------:R-:W-:-:S05]  /*2230*/  LEA.HI.X R171, R4, R15, R5, 0x1, P1 ;  /* 0x0000000f04ab7211 */ /* 0x000fca00008f0c05 */
[----:B------:R0:W2:Y:S01]  /*2240*/  @P3 LDG.E.LTC128B.U16 R19, desc[UR36][R170.64] ;  /* 0x00000024aa133981 */ /* 0x0000a2000c1e1520 */
[----:B------:R-:W-:Y:S01]  /*2250*/  IMAD.WIDE.U32 R4, R166, R168, R12 ;  /* 0x000000a8a6047225 */ /* 0x000fe200078e000c */
[----:B------:R-:W-:Y:S02]  /*2260*/  BSSY B1, `(.L_x_38) ;  /* 0x0000014000017945 */ /* 0x000fe40003800000 */
[----:B------:R-:W-:-:S04]  /*2270*/  IADD3 R172, P1, R8, R4, RZ ;  /* 0x0000000408ac7210 */ /* 0x000fc80007f3e0ff */
[----:B------:R-:W-:Y:S01]  /*2280*/  IADD3.X R173, R9, R179, R5, P1, !PT ;  /* 0x000000b309ad7210 */ /* 0x000fe20000ffe405 */
[----:B0-----:R-:W-:Y:S01]  /*2290*/  IMAD.SHL.U32 R170, R168, 0x8, RZ ;  /* 0x00000008a8aa7824 */ /* 0x001fe200078e00ff */
[----:B------:R-:W-:Y:S02]  /*22a0*/  LEA R4, P1, R6, UR4, 0x1 ;  /* 0x0000000406047c11 */ /* 0x000fe4000f8208ff */
[----:B------:R-:W-:Y:S01]  /*22b0*/  SHF.L.U64.HI R171, R168, 0x3, R169 ;  /* 0x00000003a8ab7819 */ /* 0x000fe200000102a9 */
[----:B------:R-:W-:Y:S01]  /*22c0*/  IMAD.WIDE.U32 R172, R2, R20, R172 ;  /* 0x0000001402ac7225 */ /* 0x000fe200078e00ac */
[----:B------:R-:W-:Y:S02]  /*22d0*/  LEA.HI.X R5, R6, UR5, R181, 0x1, P1 ;  /* 0x0000000506057c11 */ /* 0x000fe400088f0cb5 */
[----:B------:R-:W-:Y:S02]  /*22e0*/  ISETP.GT.AND P1, PT, R0, 0x1, PT ;  /* 0x000000010000780c */ /* 0x000fe40003f24270 */
[----:B------:R-:W-:-:S02]  /*22f0*/  LEA R6, P4, R172, R14, 0x1 ;  /* 0x0000000eac067211 */ /* 0x000fc400078808ff */
[----:B------:R-:W-:Y:S01]  /*2300*/  ISETP.GT.AND P2, PT, R3, RZ, P1 ;  /* 0x000000ff0300720c */ /* 0x000fe20000f44270 */
[----:B--2---:R-:W-:-:S04]  /*2310*/  IMAD.U32 R7, R19, 0x10000, RZ ;  /* 0x0001000013077824 */ /* 0x004fc800078e00ff */
[----:B------:R-:W-:-:S04]  /*2320*/  FMUL R7, R7, R154 ;  /* 0x0000009a07077220 */ /* 0x000fc80000400000 */
[----:B------:R-:W-:-:S05]  /*2330*/  FFMA R7, R24, R153, R7 ;  /* 0x0000009918077223 */ /* 0x000fca0000000007 */
[----:B------:R-:W-:Y:S01]  /*2340*/  F2FP.BF16.F32.PACK_AB R21, RZ, R7 ;  /* 0x00000007ff15723e */ /* 0x000fe200000010ff */
[----:B------:R-:W-:-:S04]  /*2350*/  IMAD.IADD R7, R177, 0x1, R173 ;  /* 0x00000001b1077824 */ /* 0x000fc800078e02ad */
[----:B------:R0:W-:Y:S01]  /*2360*/  @P3 STG.E.U16 desc[UR36][R4.64], R21 ;  /* 0x0000001504003986 */ /* 0x0001e2000c101524 */
[----:B------:R-:W-:Y:S01]  /*2370*/  LEA.HI.X R7, R172, R15, R7, 0x1, P4 ;  /* 0x0000000fac077211 */ /* 0x000fe200020f0c07 */
[----:B------:R-:W-:Y:S06]  /*2380*/  @!P2 BRA `(.L_x_39) ;  /* 0x000000000004a947 */ /* 0x000fec0003800000 */
[----:B------:R1:W5:Y:S02]  /*2390*/  LDG.E.LTC128B.U16 R19, desc[UR36][R6.64+0x2] ;  /* 0x0000022406137981 */ /* 0x000364000c1e1520 */
.L_x_39:
[----:B------:R-:W-:Y:S05]  /*23a0*/  BSYNC B1 ;  /* 0x0000000000017941 */ /* 0x000fea0003800000 */
.L_x_38:
[----:B0----5:R-:W-:Y:S01]  /*23b0*/  IMAD.U32 R21, R19, 0x10000, RZ ;  /* 0x0001000013157824 */ /* 0x021fe200078e00ff */
[----:B------:R-:W-:Y:S01]  /*23c0*/  ISETP.GT.AND P0, PT, R3, 0x8, P0 ;  /* 0x000000080300780c */ /* 0x000fe20000704270 */
[----:B------:R-:W-:-:S04]  /*23d0*/  IMAD.WIDE.U32 R170, R166, R168, R170 ;  /* 0x000000a8a6aa7225 */ /* 0x000fc800078e00aa */
[----:B------:R-:W-:Y:S01]  /*23e0*/  FMUL R22, R21, R154 ;  /* 0x0000009a15167220 */ /* 0x000fe20000400000 */
[----:B------:R-:W-:Y:S01]  /*23f0*/  IMAD.IADD R179, R179, 0x1, R171 ;  /* 0x00000001b3b37824 */ /* 0x000fe200078e02ab */
[----:B------:R-:W-:Y:S02]  /*2400*/  IADD3 R21, P3, R164, R170, RZ ;  /* 0x000000aaa4157210 */ /* 0x000fe40007f7e0ff */
[----:B------:R-:W-:-:S03]  /*2410*/  FFMA R22, R25, R153, R22 ;  /* 0x0000009919167223 */ /* 0x000fc60000000016 */
[----:B------:R-:W-:Y:S01]  /*2420*/  IMAD.X R164, R179, 0x1, R165, P3 ;  /* 0x00000001b3a47824 */ /* 0x000fe200018e06a5 */
[C---:B------:R-:W-:Y:S02]  /*2430*/  LEA R24, P3, R21.reuse, R14, 0x1 ;  /* 0x0000000e15187211 */ /* 0x040fe400078608ff */
[----:B------:R-:W-:Y:S02]  /*2440*/  F2FP.BF16.F32.PACK_AB R22, RZ, R22 ;  /* 0x00000016ff16723e */ /* 0x000fe400000010ff */
[----:B------:R-:W-:Y:S02]  /*2450*/  LEA.HI.X R25, R21, R15, R164, 0x1, P3 ;  /* 0x0000000f15197211 */ /* 0x000fe400018f0ca4 */
[----:B------:R-:W-:Y:S02]  /*2460*/  PRMT R21, R22, 0x7610, R21 ;  /* 0x0000761016157816 */ /* 0x000fe40000000015 */
[----:B------:R-:W-:-:S03]  /*2470*/  PRMT R22, R19, 0x7610, R22 ;  /* 0x0000761013167816 */ /* 0x000fc60000000016 */
[----:B------:R0:W-:Y:S04]  /*2480*/  @P2 STG.E.U16 desc[UR36][R4.64+0x2], R21 ;  /* 0x0000021504002986 */ /* 0x0001e8000c101524 */
[----:B------:R-:W2:Y:S01]  /*2490*/  @P0 LDG.E.LTC128B.U16 R22, desc[UR36][R24.64] ;  /* 0x0000002418160981 */ /* 0x000ea2000c1e1520 */
[----:B------:R-:W-:Y:S01]  /*24a0*/  IADD3 R8, P2, P3, R8, R170, R12 ;  /* 0x000000aa08087210 */ /* 0x000fe20007b5e00c */
[----:B------:R-:W-:Y:S01]  /*24b0*/  BSSY B1, `(.L_x_40) ;  /* 0x0000011000017945 */ /* 0x000fe20003800000 */
[C---:B------:R-:W-:Y:S02]  /*24c0*/  SHF.L.U64.HI R11, R10.reuse, 0x4, R11 ;  /* 0x000000040a0b7819 */ /* 0x040fe4000001020b */
[----:B------:R-:W-:Y:S02]  /*24d0*/  IADD3.X R9, R9, R179, R13, P2, P3 ;  /* 0x000000b309097210 */ /* 0x000fe400017e640d */
[----:B------:R-:W-:-:S02]  /*24e0*/  LEA R10, P2, R10, R4, 0x4 ;  /* 0x000000040a0a7211 */ /* 0x000fc400078420ff */
[----:B------:R-:W-:Y:S01]  /*24f0*/  ISETP.GT.AND P1, PT, R3, 0x8, P1 ;  /* 0x000000080300780c */ /* 0x000fe20000f24270 */
[----:B0-----:R-:W-:-:S04]  /*2500*/  IMAD.WIDE.U32 R20, R2, R20, R8 ;  /* 0x0000001402147225 */ /* 0x001fc800078e0008 */
[----:B------:R-:W-:Y:S01]  /*2510*/  IMAD.X R11, R11, 0x1, R5, P2 ;  /* 0x000000010b0b7824 */ /* 0x000fe200010e0605 */
[----:B------:R-:W-:Y:S01]  /*2520*/  LEA R8, P3, R20, R14, 0x1 ;  /* 0x0000000e14087211 */ /* 0x000fe200078608ff */
[----:B------:R-:W-:-:S05]  /*2530*/  IMAD.IADD R2, R177, 0x1, R21 ;  /* 0x00000001b1027824 */ /* 0x000fca00078e0215 */
[----:B------:R-:W-:Y:S01]  /*2540*/  LEA.HI.X R9, R20, R15, R2, 0x1, P3 ;  /* 0x0000000f14097211 */ /* 0x000fe200018f0c02 */
[----:B--2---:R-:W-:-:S04]  /*2550*/  IMAD.U32 R19, R22, 0x10000, RZ ;  /* 0x0001000016137824 */ /* 0x004fc800078e00ff */
[----:B------:R-:W-:-:S04]  /*2560*/  FMUL R19, R19, R154 ;  /* 0x0000009a13137220 */ /* 0x000fc80000400000 */
[----:B------:R-:W-:-:S05]  /*2570*/  FFMA R19, R26, R153, R19 ;  /* 0x000000991a137223 */ /* 0x000fca0000000013 */
[----:B------:R-:W-:-:S05]  /*2580*/  F2FP.BF16.F32.PACK_AB R19, RZ, R19 ;  /* 0x00000013ff13723e */ /* 0x000fca00000010ff */
[----:B------:R0:W-:Y:S01]  /*2590*/  @P0 STG.E.U16 desc[UR36][R10.64], R19 ;  /* 0x000000130a000986 */ /* 0x0001e2000c101524 */
[----:B------:R-:W-:Y:S05]  /*25a0*/  @!P1 BRA `(.L_x_41) ;  /* 0x0000000000049947 */ /* 0x000fea0003800000 */
[----:B------:R2:W5:Y:S02]  /*25b0*/  LDG.E.LTC128B.U16 R22, desc[UR36][R8.64+0x2] ;  /* 0x0000022408167981 */ /* 0x000564000c1e1520 */
.L_x_41:
[----:B------:R-:W-:Y:S05]  /*25c0*/  BSYNC B1 ;  /* 0x0000000000017941 */ /* 0x000fea0003800000 */
.L_x_40:
[----:B-----5:R-:W-:Y:S01]  /*25d0*/  IMAD.U32 R13, R22, 0x10000, RZ ;  /* 0x00010000160d7824 */ /* 0x020fe200078e00ff */
[----:B------:R-:W-:Y:S01]  /*25e0*/  ISETP.GT.AND P0, PT, R0, 0x8, PT ;  /* 0x000000080000780c */ /* 0x000fe20003f04270 */
[----:B------:R-:W-:Y:S02]  /*25f0*/  BSSY B1, `(.L_x_42) ;  /* 0x0000008000017945 */ /* 0x000fe40003800000 */
[----:B------:R-:W-:Y:S01]  /*2600*/  FMUL R2, R13, R154 ;  /* 0x0000009a0d027220 */ /* 0x000fe20000400000 */
[----:B------:R-:W-:-:S03]  /*2610*/  ISETP.GT.AND P2, PT, R3, RZ, P0 ;  /* 0x000000ff0300720c */ /* 0x000fc60000744270 */
[----:B------:R-:W-:-:S05]  /*2620*/  FFMA R2, R27, R153, R2 ;  /* 0x000000991b027223 */ /* 0x000fca0000000002 */
[----:B------:R-:W-:-:S05]  /*2630*/  F2FP.BF16.F32.PACK_AB R2, RZ, R2 ;  /* 0x00000002ff02723e */ /* 0x000fca00000010ff */
[----:B------:R3:W-:Y:S01]  /*2640*/  @P1 STG.E.U16 desc[UR36][R10.64+0x2], R2 ;  /* 0x000002020a001986 */ /* 0x0007e2000c101524 */
[----:B------:R-:W-:Y:S05]  /*2650*/  @!P2 BRA `(.L_x_43) ;  /* 0x000000000004a947 */ /* 0x000fea0003800000 */
[----:B------:R4:W5:Y:S02]  /*2660*/  LDG.E.LTC128B.U16 R22, desc[UR36][R6.64+0x10] ;  /* 0x0000102406167981 */ /* 0x000964000c1e1520 */
.L_x_43:
[----:B------:R-:W-:Y:S05]  /*2670*/  BSYNC B1 ;  /* 0x0000000000017941 */ /* 0x000fea0003800000 */
.L_x_42:
        /* <DEDUP_REMOVED lines=10> */
.L_x_45:
[----:B------:R-:W-:Y:S05]  /*2720*/  BSYNC B1 ;  /* 0x0000000000017941 */ /* 0x000fea0003800000 */
.L_x_44:
[----:B0----5:R-:W-:Y:S01]  /*2730*/  IMAD.U32 R13, R22, 0x10000, RZ ;  /* 0x00010000160d7824 */ /* 0x021fe200078e00ff */
[----:B------:R-:W-:Y:S01]  /*2740*/  ISETP.GT.AND P0, PT, R3, 0x8, P0 ;  /* 0x000000080300780c */ /* 0x000fe20000704270 */
[----:B------:R-:W-:Y:S02]  /*2750*/  BSSY B1, `(.L_x_46) ;  /* 0x0000007000017945 */ /* 0x000fe40003800000 */
[----:B---3--:R-:W-:-:S04]  /*2760*/  FMUL R2, R13, R154 ;  /* 0x0000009a0d027220 */ /* 0x008fc80000400000 */
[----:B------:R-:W-:-:S05]  /*2770*/  FFMA R2, R29, R153, R2 ;  /* 0x000000991d027223 */ /* 0x000fca0000000002 */
[----:B------:R-:W-:-:S05]  /*2780*/  F2FP.BF16.F32.PACK_AB R2, RZ, R2 ;  /* 0x00000002ff02723e */ /* 0x000fca00000010ff */
[----:B------:R0:W-:Y:S01]  /*2790*/  @P3 STG.E.U16 desc[UR36][R4.64+0x12], R2 ;  /* 0x0000120204003986 */ /* 0x0001e2000c101524 */
[----:B------:R-:W-:Y:S05]  /*27a0*/  @!P0 BRA `(.L_x_47) ;  /* 0x0000000000048947 */ /* 0x000fea0003800000 */
[----:B------:R3:W5:Y:S02]  /*27b0*/  LDG.E.LTC128B.U16 R22, desc[UR36][R8.64+0x10] ;  /* 0x0000102408167981 */ /* 0x000764000c1e1520 */
.L_x_47:
[----:B------:R-:W-:Y:S05]  /*27c0*/  BSYNC B1 ;  /* 0x0000000000017941 */ /* 0x000fea0003800000 */
.L_x_46:
[----:B-----5:R-:W-:Y:S01]  /*27d0*/  IMAD.U32 R13, R22, 0x10000, RZ ;  /* 0x00010000160d7824 */ /* 0x020fe200078e00ff */
[----:B------:R-:W-:Y:S01]  /*27e0*/  ISETP.GT.AND P1, PT, R3, 0x8, P1 ;  /* 0x000000080300780c */ /* 0x000fe20000f24270 */
[----:B------:R-:W-:Y:S02]  /*27f0*/  BSSY B1, `(.L_x_48) ;  /* 0x0000007000017945 */ /* 0x000fe40003800000 */
[----:B------:R-:W-:-:S04]  /*2800*/  FMUL R13, R13, R154 ;  /* 0x0000009a0d0d7220 */ /* 0x000fc80000400000 */
[----:B------:R-:W-:-:S05]  /*2810*/  FFMA R13, R30, R153, R13 ;  /* 0x000000991e0d7223 */ /* 0x000fca000000000d */
[----:B------:R-:W-:-:S05]  /*2820*/  F2FP.BF16.F32.PACK_AB R13, RZ, R13 ;  /* 0x0000000dff0d723e */ /* 0x000fca00000010ff */
[----:B------:R0:W-:Y:S01]  /*2830*/  @P0 STG.E.U16 desc[UR36][R10.64+0x10], R13 ;  /* 0x0000100d0a000986 */ /* 0x0001e2000c101524 */
[----:B------:R-:W-:Y:S05]  /*2840*/  @!P1 BRA `(.L_x_49) ;  /* 0x0000000000049947 */ /* 0x000fea0003800000 */
[----:B------:R0:W5:Y:S02]  /*2850*/  LDG.E.LTC128B.U16 R22, desc[UR36][R8.64+0x12] ;  /* 0x0000122408167981 */ /* 0x000164000c1e1520 */
.L_x_49:
[----:B------:R-:W-:Y:S05]  /*2860*/  BSYNC B1 ;  /* 0x0000000000017941 */ /* 0x000fea0003800000 */
.L_x_48:
[----:B0----5:R-:W-:Y:S01]  /*2870*/  IMAD.U32 R13, R22, 0x10000, RZ ;  /* 0x00010000160d7824 */ /* 0x021fe200078e00ff */
        /* <DEDUP_REMOVED lines=9> */
.L_x_51:
[----:B------:R-:W-:Y:S05]  /*2910*/  BSYNC B1 ;  /* 0x0000000000017941 */ /* 0x000fea0003800000 */
.L_x_50:
        /* <DEDUP_REMOVED lines=10> */
.L_x_53:
[----:B------:R-:W-:Y:S05]  /*29c0*/  BSYNC B1 ;  /* 0x0000000000017941 */ /* 0x000fea0003800000 */
.L_x_52:
[----:B0----5:R-:W-:Y:S01]  /*29d0*/  IMAD.U32 R13, R22, 0x10000, RZ ;  /* 0x00010000160d7824 */ /* 0x021fe200078e00ff */
        /* <DEDUP_REMOVED lines=8> */
.L_x_55:
[----:B------:R-:W-:Y:S05]  /*2a60*/  BSYNC B1 ;  /* 0x0000000000017941 */ /* 0x000fea0003800000 */
.L_x_54:
        /* <DEDUP_REMOVED lines=9> */
.L_x_57:
[----:B------:R-:W-:Y:S05]  /*2b00*/  BSYNC B1 ;  /* 0x0000000000017941 */ /* 0x000fea0003800000 */
.L_x_56:
        /* <DEDUP_REMOVED lines=10> */
.L_x_59:
[----:B------:R-:W-:Y:S05]  /*2bb0*/  BSYNC B1 ;  /* 0x0000000000017941 */ /* 0x000fea0003800000 */
.L_x_58:
        /* <DEDUP_REMOVED lines=10> */
.L_x_61:
[----:B------:R-:W-:Y:S05]  /*2c60*/  BSYNC B1 ;  /* 0x0000000000017941 */ /* 0x000fea0003800000 */
.L_x_60:
        /* <DEDUP_REMOVED lines=9> */
.L_x_63:
[----:B------:R-:W-:Y:S05]  /*2d00*/  BSYNC B1 ;  /* 0x0000000000017941 */ /* 0x000fea0003800000 */
.L_x_62:
        /* <DEDUP_REMOVED lines=9> */
.L_x_65:
[----:B------:R-:W-:Y:S05]  /*2da0*/  BSYNC B1 ;  /* 0x0000000000017941 */ /* 0x000fea0003800000 */
.L_x_64:
        /* <DEDUP_REMOVED lines=10> */
.L_x_67:
[----:B------:R-:W-:Y:S05]  /*2e50*/  BSYNC B1 ;  /* 0x0000000000017941 */ /* 0x000fea0003800000 */
.L_x_66:
        /* <DEDUP_REMOVED lines=10> */
.L_x_69:
[----:B------:R-:W-:Y:S05]  /*2f00*/  BSYNC B1 ;  /* 0x0000000000017941 */ /* 0x000fea0003800000 */
.L_x_68:
        /* <DEDUP_REMOVED lines=9> */
.L_x_71:
[----:B------:R-:W-:Y:S05]  /*2fa0*/  BSYNC B1 ;  /* 0x0000000000017941 */ /* 0x000fea0003800000 */
.L_x_70:
        /* <DEDUP_REMOVED lines=9> */
.L_x_73:
[----:B------:R-:W-:Y:S05]  /*3040*/  BSYNC B1 ;  /* 0x0000000000017941 */ /* 0x000fea0003800000 */
.L_x_72:
        /* <DEDUP_REMOVED lines=10> */
.L_x_75:
[----:B------:R-:W-:Y:S05]  /*30f0*/  BSYNC B1 ;  /* 0x0000000000017941 */ /* 0x000fea0003800000 */
.L_x_74:
        /* <DEDUP_REMOVED lines=10> */
.L_x_77:
[----:B------:R-:W-:Y:S05]  /*31a0*/  BSYNC B1 ;  /* 0x0000000000017941 */ /* 0x000fea0003800000 */
.L_x_76:
        /* <DEDUP_REMOVED lines=9> */
.L_x_79:
[----:B------:R-:W-:Y:S05]  /*3240*/  BSYNC B1 ;  /* 0x0000000000017941 */ /* 0x000fea0003800000 */
.L_x_78:
        /* <DEDUP_REMOVED lines=9> */
.L_x_81:
[----:B------:R-:W-:Y:S05]  /*32e0*/  BSYNC B1 ;  /* 0x0000000000017941 */ /* 0x000fea0003800000 */
.L_x_80:
        /* <DEDUP_REMOVED lines=10> */
.L_x_83:
[----:B------:R-:W-:Y:S05]  /*3390*/  BSYNC B1 ;  /* 0x0000000000017941 */ /* 0x000fea0003800000 */
.L_x_82:
        /* <DEDUP_REMOVED lines=10> */
.L_x_85:
[----:B------:R-:W-:Y:S05]  /*3440*/  BSYNC B1 ;  /* 0x0000000000017941 */ /* 0x000fea0003800000 */
.L_x_84:
        /* <DEDUP_REMOVED lines=9> */
.L_x_87:
[----:B------:R-:W-:Y:S05]  /*34e0*/  BSYNC B1 ;  /* 0x0000000000017941 */ /* 0x000fea0003800000 */
.L_x_86:
        /* <DEDUP_REMOVED lines=9> */
.L_x_89:
[----:B------:R-:W-:Y:S05]  /*3580*/  BSYNC B1 ;  /* 0x0000000000017941 */ /* 0x000fea0003800000 */
.L_x_88:
        /* <DEDUP_REMOVED lines=10> */
.L_x_91:
[----:B------:R-:W-:Y:S05]  /*3630*/  BSYNC B1 ;  /* 0x0000000000017941 */ /* 0x000fea0003800000 */
.L_x_90:
        /* <DEDUP_REMOVED lines=10> */
.L_x_93:
[----:B------:R-:W-:Y:S05]  /*36e0*/  BSYNC B1 ;  /* 0x0000000000017941 */ /* 0x000fea0003800000 */
.L_x_92:
        /* <DEDUP_REMOVED lines=9> */
.L_x_95:
[----:B------:R-:W-:Y:S05]  /*3780*/  BSYNC B1 ;  /* 0x0000000000017941 */ /* 0x000fea0003800000 */
.L_x_94:
        /* <DEDUP_REMOVED lines=9> */
.L_x_97:
[----:B------:R-:W-:Y:S05]  /*3820*/  BSYNC B1 ;  /* 0x0000000000017941 */ /* 0x000fea0003800000 */
.L_x_96:
        /* <DEDUP_REMOVED lines=10> */
.L_x_99:
[----:B------:R-:W-:Y:S05]  /*38d0*/  BSYNC B1 ;  /* 0x0000000000017941 */ /* 0x000fea0003800000 */
.L_x_98:
        /* <DEDUP_REMOVED lines=10> */
.L_x_101:
[----:B------:R-:W-:Y:S05]  /*3980*/  BSYNC B1 ;  /* 0x0000000000017941 */ /* 0x000fea0003800000 */
.L_x_100:
        /* <DEDUP_REMOVED lines=9> */
.L_x_103:
[----:B------:R-:W-:Y:S05]  /*3a20*/  BSYNC B1 ;  /* 0x0000000000017941 */ /* 0x000fea0003800000 */
.L_x_102:
        /* <DEDUP_REMOVED lines=9> */
.L_x_105:
[----:B------:R-:W-:Y:S05]  /*3ac0*/  BSYNC B1 ;  /* 0x0000000000017941 */ /* 0x000fea0003800000 */
.L_x_104:
        /* <DEDUP_REMOVED lines=10> */
.L_x_107:
[----:B------:R-:W-:Y:S05]  /*3b70*/  BSYNC B1 ;  /* 0x0000000000017941 */ /* 0x000fea0003800000 */
.L_x_106:
        /* <DEDUP_REMOVED lines=10> */
.L_x_109:
[----:B------:R-:W-:Y:S05]  /*3c20*/  BSYNC B1 ;  /* 0x0000000000017941 */ /* 0x000fea0003800000 */
.L_x_108:
        /* <DEDUP_REMOVED lines=9> */
.L_x_111:
[----:B------:R-:W-:Y:S05]  /*3cc0*/  BSYNC B1 ;  /* 0x0000000000017941 */ /* 0x000fea0003800000 */
.L_x_110:
        /* <DEDUP_REMOVED lines=9> */
.L_x_113:
[----:B------:R-:W-:Y:S05]  /*3d60*/  BSYNC B1 ;  /* 0x0000000000017941 */ /* 0x000fea0003800000 */
.L_x_112:
        /* <DEDUP_REMOVED lines=10> */
.L_x_115:
[----:B------:R-:W-:Y:S05]  /*3e10*/  BSYNC B1 ;  /* 0x0000000000017941 */ /* 0x000fea0003800000 */
.L_x_114:
        /* <DEDUP_REMOVED lines=10> */
.L_x_117:
[----:B------:R-:W-:Y:S05]  /*3ec0*/  BSYNC B1 ;  /* 0x0000000000017941 */ /* 0x000fea0003800000 */
.L_x_116:
        /* <DEDUP_REMOVED lines=9> */
.L_x_119:
[----:B------:R-:W-:Y:S05]  /*3f60*/  BSYNC B1 ;  /* 0x0000000000017941 */ /* 0x000fea0003800000 */
.L_x_118:
        /* <DEDUP_REMOVED lines=9> */
.L_x_121:
[----:B------:R-:W-:Y:S05]  /*4000*/  BSYNC B1 ;  /* 0x0000000000017941 */ /* 0x000fea0003800000 */
.L_x_120:
        /* <DEDUP_REMOVED lines=10> */
.L_x_123:
[----:B------:R-:W-:Y:S05]  /*40b0*/  BSYNC B1 ;  /* 0x0000000000017941 */ /* 0x000fea0003800000 */
.L_x_122:
        /* <DEDUP_REMOVED lines=10> */
.L_x_125:
[----:B------:R-:W-:Y:S05]  /*4160*/  BSYNC B1 ;  /* 0x0000000000017941 */ /* 0x000fea0003800000 */
.L_x_124:
        /* <DEDUP_REMOVED lines=9> */
.L_x_127:
[----:B------:R-:W-:Y:S05]  /*4200*/  BSYNC B1 ;  /* 0x0000000000017941 */ /* 0x000fea0003800000 */
.L_x_126:
        /* <DEDUP_REMOVED lines=9> */
.L_x_129:
[----:B------:R-:W-:Y:S05]  /*42a0*/  BSYNC B1 ;  /* 0x0000000000017941 */ /* 0x000fea0003800000 */
.L_x_128:
        /* <DEDUP_REMOVED lines=10> */
.L_x_131:
[----:B------:R-:W-:Y:S05]  /*4350*/  BSYNC B1 ;  /* 0x0000000000017941 */ /* 0x000fea0003800000 */
.L_x_130:
        /* <DEDUP_REMOVED lines=10> */
.L_x_133:
[----:B------:R-:W-:Y:S05]  /*4400*/  BSYNC B1 ;  /* 0x0000000000017941 */ /* 0x000fea0003800000 */
.L_x_132:
        /* <DEDUP_REMOVED lines=9> */
.L_x_135:
[----:B------:R-:W-:Y:S05]  /*44a0*/  BSYNC B1 ;  /* 0x0000000000017941 */ /* 0x000fea0003800000 */
.L_x_134:
        /* <DEDUP_REMOVED lines=9> */
.L_x_137:
[----:B------:R-:W-:Y:S05]  /*4540*/  BSYNC B1 ;  /* 0x0000000000017941 */ /* 0x000fea0003800000 */
.L_x_136:
        /* <DEDUP_REMOVED lines=10> */
.L_x_139:
[----:B------:R-:W-:Y:S05]  /*45f0*/  BSYNC B1 ;  /* 0x0000000000017941 */ /* 0x000fea0003800000 */
.L_x_138:
        /* <DEDUP_REMOVED lines=10> */
.L_x_141:
[----:B------:R-:W-:Y:S05]  /*46a0*/  BSYNC B1 ;  /* 0x0000000000017941 */ /* 0x000fea0003800000 */
.L_x_140:
        /* <DEDUP_REMOVED lines=9> */
.L_x_143:
[----:B------:R-:W-:Y:S05]  /*4740*/  BSYNC B1 ;  /* 0x0000000000017941 */ /* 0x000fea0003800000 */
.L_x_142:
        /* <DEDUP_REMOVED lines=9> */
.L_x_145:
[----:B------:R-:W-:Y:S05]  /*47e0*/  BSYNC B1 ;  /* 0x0000000000017941 */ /* 0x000fea0003800000 */
.L_x_144:
        /* <DEDUP_REMOVED lines=10> */
.L_x_147:
[----:B------:R-:W-:Y:S05]  /*4890*/  BSYNC B1 ;  /* 0x0000000000017941 */ /* 0x000fea0003800000 */
.L_x_146:
        /* <DEDUP_REMOVED lines=10> */
.L_x_149:
[----:B------:R-:W-:Y:S05]  /*4940*/  BSYNC B1 ;  /* 0x0000000000017941 */ /* 0x000fea0003800000 */
.L_x_148:
        /* <DEDUP_REMOVED lines=9> */
.L_x_151:
[----:B------:R-:W-:Y:S05]  /*49e0*/  BSYNC B1 ;  /* 0x0000000000017941 */ /* 0x000fea0003800000 */
.L_x_150:
        /* <DEDUP_REMOVED lines=9> */
.L_x_153:
[----:B------:R-:W-:Y:S05]  /*4a80*/  BSYNC B1 ;  /* 0x0000000000017941 */ /* 0x000fea0003800000 */
.L_x_152:
        /* <DEDUP_REMOVED lines=10> */
.L_x_155:
[----:B------:R-:W-:Y:S05]  /*4b30*/  BSYNC B1 ;  /* 0x0000000000017941 */ /* 0x000fea0003800000 */
.L_x_154:
        /* <DEDUP_REMOVED lines=10> */
.L_x_157:
[----:B------:R-:W-:Y:S05]  /*4be0*/  BSYNC B1 ;  /* 0x0000000000017941 */ /* 0x000fea0003800000 */
.L_x_156:
        /* <DEDUP_REMOVED lines=9> */
.L_x_159:
[----:B------:R-:W-:Y:S05]  /*4c80*/  BSYNC B1 ;  /* 0x0000000000017941 */ /* 0x000fea0003800000 */
.L_x_158:
        /* <DEDUP_REMOVED lines=9> */
.L_x_161:
[----:B------:R-:W-:Y:S05]  /*4d20*/  BSYNC B1 ;  /* 0x0000000000017941 */ /* 0x000fea0003800000 */
.L_x_160:
        /* <DEDUP_REMOVED lines=10> */
.L_x_163:
[----:B------:R-:W-:Y:S05]  /*4dd0*/  BSYNC B1 ;  /* 0x0000000000017941 */ /* 0x000fea0003800000 */
.L_x_162:
        /* <DEDUP_REMOVED lines=10> */
.L_x_165:
[----:B------:R-:W-:Y:S05]  /*4e80*/  BSYNC B1 ;  /* 0x0000000000017941 */ /* 0x000fea0003800000 */
.L_x_164:
        /* <DEDUP_REMOVED lines=9> */
.L_x_167:
[----:B------:R-:W-:Y:S05]  /*4f20*/  BSYNC B1 ;  /* 0x0000000000017941 */ /* 0x000fea0003800000 */
.L_x_166:
        /* <DEDUP_REMOVED lines=9> */
.L_x_169:
[----:B------:R-:W-:Y:S05]  /*4fc0*/  BSYNC B1 ;  /* 0x0000000000017941 */ /* 0x000fea0003800000 */
.L_x_168:
        /* <DEDUP_REMOVED lines=10> */
.L_x_171:
[----:B------:R-:W-:Y:S05]  /*5070*/  BSYNC B1 ;  /* 0x0000000000017941 */ /* 0x000fea0003800000 */
.L_x_170:
        /* <DEDUP_REMOVED lines=10> */
.L_x_173:
[----:B------:R-:W-:Y:S05]  /*5120*/  BSYNC B1 ;  /* 0x0000000000017941 */ /* 0x000fea0003800000 */
.L_x_172:
        /* <DEDUP_REMOVED lines=9> */
.L_x_175:
[----:B------:R-:W-:Y:S05]  /*51c0*/  BSYNC B1 ;  /* 0x0000000000017941 */ /* 0x000fea0003800000 */
.L_x_174:
        /* <DEDUP_REMOVED lines=9> */
.L_x_177:
[----:B------:R-:W-:Y:S05]  /*5260*/  BSYNC B1 ;  /* 0x0000000000017941 */ /* 0x000fea0003800000 */
.L_x_176:
        /* <DEDUP_REMOVED lines=10> */
.L_x_179:
[----:B------:R-:W-:Y:S05]  /*5310*/  BSYNC B1 ;  /* 0x0000000000017941 */ /* 0x000fea0003800000 */
.L_x_178:
        /* <DEDUP_REMOVED lines=10> */
.L_x_181:
[----:B------:R-:W-:Y:S05]  /*53c0*/  BSYNC B1 ;  /* 0x0000000000017941 */ /* 0x000fea0003800000 */
.L_x_180:
        /* <DEDUP_REMOVED lines=9> */
.L_x_183:
[----:B------:R-:W-:Y:S05]  /*5460*/  BSYNC B1 ;  /* 0x0000000000017941 */ /* 0x000fea0003800000 */
.L_x_182:
        /* <DEDUP_REMOVED lines=9> */
.L_x_185:
[----:B------:R-:W-:Y:S05]  /*5500*/  BSYNC B1 ;  /* 0x0000000000017941 */ /* 0x000fea0003800000 */
.L_x_184:
        /* <DEDUP_REMOVED lines=10> */
.L_x_187:
[----:B------:R-:W-:Y:S05]  /*55b0*/  BSYNC B1 ;  /* 0x0000000000017941 */ /* 0x000fea0003800000 */
.L_x_186:
        /* <DEDUP_REMOVED lines=10> */
.L_x_189:
[----:B------:R-:W-:Y:S05]  /*5660*/  BSYNC B1 ;  /* 0x0000000000017941 */ /* 0x000fea0003800000 */
.L_x_188:
        /* <DEDUP_REMOVED lines=9> */
.L_x_191:
[----:B------:R-:W-:Y:S05]  /*5700*/  BSYNC B1 ;  /* 0x0000000000017941 */ /* 0x000fea0003800000 */
.L_x_190:
        /* <DEDUP_REMOVED lines=9> */
.L_x_193:
[----:B------:R-:W-:Y:S05]  /*57a0*/  BSYNC B1 ;  /* 0x0000000000017941 */ /* 0x000fea0003800000 */
.L_x_192:
        /* <DEDUP_REMOVED lines=10> */
.L_x_195:
[----:B------:R-:W-:Y:S05]  /*5850*/  BSYNC B1 ;  /* 0x0000000000017941 */ /* 0x000fea0003800000 */
.L_x_194:
        /* <DEDUP_REMOVED lines=10> */
.L_x_197:
[----:B------:R-:W-:Y:S05]  /*5900*/  BSYNC B1 ;  /* 0x0000000000017941 */ /* 0x000fea0003800000 */
.L_x_196:
        /* <DEDUP_REMOVED lines=9> */
.L_x_199:
[----:B------:R-:W-:Y:S05]  /*59a0*/  BSYNC B1 ;  /* 0x0000000000017941 */ /* 0x000fea0003800000 */
.L_x_198:
        /* <DEDUP_REMOVED lines=9> */
.L_x_201:
[----:B------:R-:W-:Y:S05]  /*5a40*/  BSYNC B1 ;  /* 0x0000000000017941 */ /* 0x000fea0003800000 */
.L_x_200:
        /* <DEDUP_REMOVED lines=10> */
.L_x_203:
[----:B------:R-:W-:Y:S05]  /*5af0*/  BSYNC B1 ;  /* 0x0000000000017941 */ /* 0x000fea0003800000 */
.L_x_202:
        /* <DEDUP_REMOVED lines=10> */
.L_x_205:
[----:B------:R-:W-:Y:S05]  /*5ba0*/  BSYNC B1 ;  /* 0x0000000000017941 */ /* 0x000fea0003800000 */
.L_x_204:
        /* <DEDUP_REMOVED lines=9> */
.L_x_207:
[----:B------:R-:W-:Y:S05]  /*5c40*/  BSYNC B1 ;  /* 0x0000000000017941 */ /* 0x000fea0003800000 */
.L_x_206:
        /* <DEDUP_REMOVED lines=9> */
.L_x_209:
[----:B------:R-:W-:Y:S05]  /*5ce0*/  BSYNC B1 ;  /* 0x0000000000017941 */ /* 0x000fea0003800000 */
.L_x_208:
        /* <DEDUP_REMOVED lines=10> */
.L_x_211:
[----:B------:R-:W-:Y:S05]  /*5d90*/  BSYNC B1 ;  /* 0x0000000000017941 */ /* 0x000fea0003800000 */
.L_x_210:
        /* <DEDUP_REMOVED lines=10> */
.L_x_213:
[----:B------:R-:W-:Y:S05]  /*5e40*/  BSYNC B1 ;  /* 0x0000000000017941 */ /* 0x000fea0003800000 */
.L_x_212:
        /* <DEDUP_REMOVED lines=9> */
.L_x_215:
[----:B------:R-:W-:Y:S05]  /*5ee0*/  BSYNC B1 ;  /* 0x0000000000017941 */ /* 0x000fea0003800000 */
.L_x_214:
        /* <DEDUP_REMOVED lines=9> */
.L_x_217:
[----:B------:R-:W-:Y:S05]  /*5f80*/  BSYNC B1 ;  /* 0x0000000000017941 */ /* 0x000fea0003800000 */
.L_x_216:
        /* <DEDUP_REMOVED lines=10> */
.L_x_219:
[----:B------:R-:W-:Y:S05]  /*6030*/  BSYNC B1 ;  /* 0x0000000000017941 */ /* 0x000fea0003800000 */
.L_x_218:
        /* <DEDUP_REMOVED lines=10> */
.L_x_221:
[----:B------:R-:W-:Y:S05]  /*60e0*/  BSYNC B1 ;  /* 0x0000000000017941 */ /* 0x000fea0003800000 */
.L_x_220:
        /* <DEDUP_REMOVED lines=9> */
.L_x_223:
[----:B------:R-:W-:Y:S05]  /*6180*/  BSYNC B1 ;  /* 0x0000000000017941 */ /* 0x000fea0003800000 */
.L_x_222:
        /* <DEDUP_REMOVED lines=9> */
.L_x_225:
[----:B------:R-:W-:Y:S05]  /*6220*/  BSYNC B1 ;  /* 0x0000000000017941 */ /* 0x000fea0003800000 */
.L_x_224:
        /* <DEDUP_REMOVED lines=10> */
.L_x_227:
[----:B------:R-:W-:Y:S05]  /*62d0*/  BSYNC B1 ;  /* 0x0000000000017941 */ /* 0x000fea0003800000 */
.L_x_226:
        /* <DEDUP_REMOVED lines=10> */
.L_x_229:
[----:B------:R-:W-:Y:S05]  /*6380*/  BSYNC B1 ;  /* 0x0000000000017941 */ /* 0x000fea0003800000 */
.L_x_228:
        /* <DEDUP_REMOVED lines=9> */
.L_x_231:
[----:B------:R-:W-:Y:S05]  /*6420*/  BSYNC B1 ;  /* 0x0000000000017941 */ /* 0x000fea0003800000 */
.L_x_230:
        /* <DEDUP_REMOVED lines=9> */
.L_x_233:
[----:B------:R-:W-:Y:S05]  /*64c0*/  BSYNC B1 ;  /* 0x0000000000017941 */ /* 0x000fea0003800000 */
.L_x_232:
        /* <DEDUP_REMOVED lines=10> */
.L_x_235:
[----:B------:R-:W-:Y:S05]  /*6570*/  BSYNC B1 ;  /* 0x0000000000017941 */ /* 0x000fea0003800000 */
.L_x_234:
        /* <DEDUP_REMOVED lines=10> */
.L_x_237:
[----:B------:R-:W-:Y:S05]  /*6620*/  BSYNC B1 ;  /* 0x0000000000017941 */ /* 0x000fea0003800000 */
.L_x_236:
        /* <DEDUP_REMOVED lines=9> */
.L_x_239:
[----:B------:R-:W-:Y:S05]  /*66c0*/  BSYNC B1 ;  /* 0x0000000000017941 */ /* 0x000fea0003800000 */
.L_x_238:
        /* <DEDUP_REMOVED lines=9> */
.L_x_241:
[----:B------:R-:W-:Y:S05]  /*6760*/  BSYNC B1 ;  /* 0x0000000000017941 */ /* 0x000fea0003800000 */
.L_x_240:
        /* <DEDUP_REMOVED lines=10> */
.L_x_243:
[----:B------:R-:W-:Y:S05]  /*6810*/  BSYNC B1 ;  /* 0x0000000000017941 */ /* 0x000fea0003800000 */
.L_x_242:
        /* <DEDUP_REMOVED lines=10> */
.L_x_245:
[----:B------:R-:W-:Y:S05]  /*68c0*/  BSYNC B1 ;  /* 0x0000000000017941 */ /* 0x000fea0003800000 */
.L_x_244:
        /* <DEDUP_REMOVED lines=9> */
.L_x_247:
[----:B------:R-:W-:Y:S05]  /*6960*/  BSYNC B1 ;  /* 0x0000000000017941 */ /* 0x000fea0003800000 */
.L_x_246:
        /* <DEDUP_REMOVED lines=9> */
.L_x_249:
[----:B------:R-:W-:Y:S05]  /*6a00*/  BSYNC B1 ;  /* 0x0000000000017941 */ /* 0x000fea0003800000 */
.L_x_248:
        /* <DEDUP_REMOVED lines=10> */
.L_x_251:
[----:B------:R-:W-:Y:S05]  /*6ab0*/  BSYNC B1 ;  /* 0x0000000000017941 */ /* 0x000fea0003800000 */
.L_x_250:
        /* <DEDUP_REMOVED lines=10> */
.L_x_253:
[----:B------:R-:W-:Y:S05]  /*6b60*/  BSYNC B1 ;  /* 0x0000000000017941 */ /* 0x000fea0003800000 */
.L_x_252:
        /* <DEDUP_REMOVED lines=9> */
.L_x_255:
[----:B------:R-:W-:Y:S05]  /*6c00*/  BSYNC B1 ;  /* 0x0000000000017941 */ /* 0x000fea0003800000 */
.L_x_254:
        /* <DEDUP_REMOVED lines=9> */
.L_x_257:
[----:B------:R-:W-:Y:S05]  /*6ca0*/  BSYNC B1 ;  /* 0x0000000000017941 */ /* 0x000fea0003800000 */
.L_x_256:
        /* <DEDUP_REMOVED lines=10> */
.L_x_259:
[----:B------:R-:W-:Y:S05]  /*6d50*/  BSYNC B1 ;  /* 0x0000000000017941 */ /* 0x000fea0003800000 */
.L_x_258:
        /* <DEDUP_REMOVED lines=10> */
.L_x_261:
[----:B------:R-:W-:Y:S05]  /*6e00*/  BSYNC B1 ;  /* 0x0000000000017941 */ /* 0x000fea0003800000 */
.L_x_260:
        /* <DEDUP_REMOVED lines=9> */
.L_x_263:
[----:B------:R-:W-:Y:S05]  /*6ea0*/  BSYNC B1 ;  /* 0x0000000000017941 */ /* 0x000fea0003800000 */
.L_x_262:
        /* <DEDUP_REMOVED lines=9> */
.L_x_265:
[----:B------:R-:W-:Y:S05]  /*6f40*/  BSYNC B1 ;  /* 0x0000000000017941 */ /* 0x000fea0003800000 */
.L_x_264:
        /* <DEDUP_REMOVED lines=10> */
.L_x_267:
[----:B------:R-:W-:Y:S05]  /*6ff0*/  BSYNC B1 ;  /* 0x0000000000017941 */ /* 0x000fea0003800000 */
.L_x_266:
        /* <DEDUP_REMOVED lines=10> */
.L_x_269:
[----:B------:R-:W-:Y:S05]  /*70a0*/  BSYNC B1 ;  /* 0x0000000000017941 */ /* 0x000fea0003800000 */
.L_x_268:
        /* <DEDUP_REMOVED lines=9> */
.L_x_271:
[----:B------:R-:W-:Y:S05]  /*7140*/  BSYNC B1 ;  /* 0x0000000000017941 */ /* 0x000fea0003800000 */
.L_x_270:
        /* <DEDUP_REMOVED lines=9> */
.L_x_273:
[----:B------:R-:W-:Y:S05]  /*71e0*/  BSYNC B1 ;  /* 0x0000000000017941 */ /* 0x000fea0003800000 */
.L_x_272:
        /* <DEDUP_REMOVED lines=10> */
.L_x_275:
[----:B------:R-:W-:Y:S05]  /*7290*/  BSYNC B1 ;  /* 0x0000000000017941 */ /* 0x000fea0003800000 */
.L_x_274:
        /* <DEDUP_REMOVED lines=10> */
.L_x_277:
[----:B------:R-:W-:Y:S05]  /*7340*/  BSYNC B1 ;  /* 0x0000000000017941 */ /* 0x000fea0003800000 */
.L_x_276:
        /* <DEDUP_REMOVED lines=9> */
.L_x_279:
[----:B------:R-:W-:Y:S05]  /*73e0*/  BSYNC B1 ;  /* 0x0000000000017941 */ /* 0x000fea0003800000 */
.L_x_278:
        /* <DEDUP_REMOVED lines=9> */
.L_x_281:
[----:B------:R-:W-:Y:S05]  /*7480*/  BSYNC B1 ;  /* 0x0000000000017941 */ /* 0x000fea0003800000 */
.L_x_280:
        /* <DEDUP_REMOVED lines=10> */
.L_x_283:
[----:B------:R-:W-:Y:S05]  /*7530*/  BSYNC B1 ;  /* 0x0000000000017941 */ /* 0x000fea0003800000 */
.L_x_282:
        /* <DEDUP_REMOVED lines=10> */
.L_x_285:
[----:B------:R-:W-:Y:S05]  /*75e0*/  BSYNC B1 ;  /* 0x0000000000017941 */ /* 0x000fea0003800000 */
.L_x_284:
[----:B01--45:R-:W-:Y:S01]  /*75f0*/  IMAD.U32 R7, R22, 0x10000, RZ ;  /* 0x0001000016077824 */ /* 0x033fe200078e00ff */
        /* <DEDUP_REMOVED lines=8> */
.L_x_287:
[----:B------:R-:W-:Y:S05]  /*7680*/  BSYNC B1 ;  /* 0x0000000000017941 */ /* 0x000fea0003800000 */
.L_x_286:
[----:B0----5:R-:W-:Y:S01]  /*7690*/  IMAD.U32 R5, R22, 0x10000, RZ ;  /* 0x0001000016057824 */ /* 0x021fe200078e00ff */
[----:B------:R-:W-:Y:S01]  /*76a0*/  ISETP.GT.AND P1, PT, R3, 0x8, P1 ;  /* 0x000000080300780c */ /* 0x000fe20000f24270 */
[----:B------:R-:W-:Y:S01]  /*76b0*/  @P0 IMAD.MOV.U32 R4, RZ, RZ, R10 ;  /* 0x000000ffff040224 */ /* 0x000fe200078e000a */
[----:B------:R-:W-:Y:S01]  /*76c0*/  BSSY B1, `(.L_x_288) ;  /* 0x0000009000017945 */ /* 0x000fe20003800000 */
[----:B------:R-:W-:-:S04]  /*76d0*/  FMUL R5, R5, R154 ;  /* 0x0000009a05057220 */ /* 0x000fc80000400000 */
[----:B------:R-:W-:-:S05]  /*76e0*/  FFMA R5, R150, R153, R5 ;  /* 0x0000009996057223 */ /* 0x000fca0000000005 */
[----:B------:R-:W-:-:S04]  /*76f0*/  F2FP.BF16.F32.PACK_AB R5, RZ, R5 ;  /* 0x00000005ff05723e */ /* 0x000fc800000010ff */
[----:B------:R-:W-:Y:S01]  /*7700*/  PRMT R2, R5, 0x7610, R2 ;  /* 0x0000761005027816 */ /* 0x000fe20000000002 */
[----:B------:R-:W-:-:S05]  /*7710*/  @P0 IMAD.MOV.U32 R5, RZ, RZ, R11 ;  /* 0x000000ffff050224 */ /* 0x000fca00078e000b */
[----:B------:R0:W-:Y:S01]  /*7720*/  @P0 STG.E.U16 desc[UR36][R4.64+0x1f0], R2 ;  /* 0x0001f00204000986 */ /* 0x0001e2000c101524 */
[----:B------:R-:W-:Y:S05]  /*7730*/  @!P1 BRA `(.L_x_289) ;  /* 0x0000000000049947 */ /* 0x000fea0003800000 */
[----:B------:R4:W5:Y:S02]  /*7740*/  LDG.E.LTC128B.U16 R22, desc[UR36][R8.64+0x1f2] ;  /* 0x0001f22408167981 */ /* 0x000964000c1e1520 */
.L_x_289:
[----:B------:R-:W-:Y:S05]  /*7750*/  BSYNC B1 ;  /* 0x0000000000017941 */ /* 0x000fea0003800000 */
.L_x_288:
[----:B------:R-:W-:Y:S05]  /*7760*/  @!P1 BRA `(.L_x_290) ;  /* 0x0000002400409947 */ /* 0x000fea0003800000 */
[----:B-----5:R-:W-:-:S04]  /*7770*/  IMAD.U32 R3, R22, 0x10000, RZ ;  /* 0x0001000016037824 */ /* 0x020fc800078e00ff */
[----:B------:R-:W-:-:S04]  /*7780*/  FMUL R0, R3, R154 ;  /* 0x0000009a03007220 */ /* 0x000fc80000400000 */
[----:B------:R-:W-:-:S05]  /*7790*/  FFMA R0, R151, R153, R0 ;  /* 0x0000009997007223 */ /* 0x000fca0000000000 */
[----:B------:R-:W-:-:S05]  /*77a0*/  F2FP.BF16.F32.PACK_AB R0, RZ, R0 ;  /* 0x00000000ff00723e */ /* 0x000fca00000010ff */
[----:B------:R0:W-:Y:S01]  /*77b0*/  STG.E.U16 desc[UR36][R10.64+0x1f2], R0 ;  /* 0x0001f2000a007986 */ /* 0x0001e2000c101524 */
[----:B------:R-:W-:Y:S05]  /*77c0*/  BRA `(.L_x_290) ;  /* 0x0000002400287947 */ /* 0x000fea0003800000 */
.L_x_37:
[----:B------:R-:W-:Y:S01]  /*77d0*/  ISETP.GT.AND P2, PT, R0, 0x1, PT ;  /* 0x000000010000780c */ /* 0x000fe20003f44270 */
[----:B------:R-:W-:Y:S01]  /*77e0*/  ULDC.64 UR4, c[0x0][0x5c0] ;  /* 0x0001700000047ab9 */ /* 0x000fe20000000a00 */
[-C--:B------:R-:W-:Y:S01]  /*77f0*/  FMUL R24, R24, R153.reuse ;  /* 0x0000009918187220 */ /* 0x080fe20000400000 */
[-C--:B------:R-:W-:Y:S01]  /*7800*/  FMUL R25, R25, R153.reuse ;  /* 0x0000009919197220 */ /* 0x080fe20000400000 */
[----:B------:R-:W-:Y:S01]  /*7810*/  ISETP.GT.AND P1, PT, R3, RZ, P2 ;  /* 0x000000ff0300720c */ /* 0x000fe20001724270 */
[-C--:B------:R-:W-:Y:S01]  /*7820*/  FMUL R26, R26, R153.reuse ;  /* 0x000000991a1a7220 */ /* 0x080fe20000400000 */
[----:B------:R-:W-:Y:S01]  /*7830*/  LEA R4, P4, R6, UR4, 0x1 ;  /* 0x0000000406047c11 */ /* 0x000fe2000f8808ff */
[-C--:B------:R-:W-:Y:S01]  /*7840*/  FMUL R27, R27, R153.reuse ;  /* 0x000000991b1b7220 */ /* 0x080fe20000400000 */
[----:B------:R-:W-:Y:S01]  /*7850*/  F2FP.BF16.F32.PACK_AB R24, RZ, R24 ;  /* 0x00000018ff18723e */ /* 0x000fe200000010ff */
[-C--:B------:R-:W-:Y:S01]  /*7860*/  FMUL R28, R28, R153.reuse ;  /* 0x000000991c1c7220 */ /* 0x080fe20000400000 */
[----:B------:R-:W-:Y:S01]  /*7870*/  LEA.HI.X R5, R6, UR5, R181, 0x1, P4 ;  /* 0x0000000506057c11 */ /* 0x000fe2000a0f0cb5 */
[----:B------:R-:W-:Y:S01]  /*7880*/  FMUL R29, R29, R153 ;  /* 0x000000991d1d7220 */ /* 0x000fe20000400000 */
[----:B------:R-:W-:Y:S01]  /*7890*/  F2FP.BF16.F32.PACK_AB R25, RZ, R25 ;  /* 0x00000019ff19723e */ /* 0x000fe200000010ff */
[-C--:B------:R-:W-:Y:S01]  /*78a0*/  FMUL R30, R30, R153.reuse ;  /* 0x000000991e1e7220 */ /* 0x080fe20000400000 */
[----:B------:R-:W-:Y:S01]  /*78b0*/  ISETP.GT.AND P2, PT, R3, 0x8, P2 ;  /* 0x000000080300780c */ /* 0x000fe20001744270 */
[----:B------:R-:W-:Y:S01]  /*78c0*/  @P3 STG.E.U16 desc[UR36][R4.64], R24 ;  /* 0x0000001804003986 */ /* 0x000fe2000c101524 */
[C---:B------:R-:W-:Y:S01]  /*78d0*/  SHF.L.U64.HI R11, R10.reuse, 0x4, R11 ;  /* 0x000000040a0b7819 */ /* 0x040fe2000001020b */
[-C--:B------:R-:W-:Y:S01]  /*78e0*/  FMUL R31, R31, R153.reuse ;  /* 0x000000991f1f7220 */ /* 0x080fe20000400000 */
[----:B------:R-:W-:Y:S01]  /*78f0*/  LEA R6, P3, R10, R4, 0x4 ;  /* 0x000000040a067211 */ /* 0x000fe200078620ff */
[----:B------:R-:W-:Y:S01]  /*7900*/  @P1 STG.E.U16 desc[UR36][R4.64+0x2], R25 ;  /* 0x0000021904001986 */ /* 0x000fe2000c101524 */
[----:B------:R-:W-:Y:S01]  /*7910*/  ISETP.GT.AND P1, PT, R3, 0x8, P0 ;  /* 0x000000080300780c */ /* 0x000fe20000724270 */
[----:B------:R-:W-:Y:S01]  /*7920*/  FMUL R32, R32, R153 ;  /* 0x0000009920207220 */ /* 0x000fe20000400000 */
[----:B------:R-:W-:Y:S01]  /*7930*/  F2FP.BF16.F32.PACK_AB R26, RZ, R26 ;  /* 0x0000001aff1a723e */ /* 0x000fe200000010ff */
[----:B------:R-:W-:Y:S01]  /*7940*/  IMAD.X R7, R11, 0x1, R5, P3 ;  /* 0x000000010b077824 */ /* 0x000fe200018e0605 */
[----:B------:R-:W-:Y:S01]  /*7950*/  F2FP.BF16.F32.PACK_AB R27, RZ, R27 ;  /* 0x0000001bff1b723e */ /* 0x000fe200000010ff */
[-C--:B------:R-:W-:Y:S01]  /*7960*/  FMUL R33, R33, R153.reuse ;  /* 0x0000009921217220 */ /* 0x080fe20000400000 */
[----:B------:R-:W-:Y:S01]  /*7970*/  ISETP.GT.AND P0, PT, R0, 0x8, PT ;  /* 0x000000080000780c */ /* 0x000fe20003f04270 */
[-C--:B------:R-:W-:Y:S01]  /*7980*/  FMUL R34, R34, R153.reuse ;  /* 0x0000009922227220 */ /* 0x080fe20000400000 */
[----:B------:R-:W-:Y:S01]  /*7990*/  F2FP.BF16.F32.PACK_AB R28, RZ, R28 ;  /* 0x0000001cff1c723e */ /* 0x000fe200000010ff */
[-C--:B------:R-:W-:Y:S01]  /*79a0*/  FMUL R35, R35, R153.reuse ;  /* 0x0000009923237220 */ /* 0x080fe20000400000 */
[C---:B------:R-:W-:Y:S01]  /*79b0*/  ISETP.GT.AND P4, PT, R3.reuse, RZ, P0 ;  /* 0x000000ff0300720c */ /* 0x040fe20000784270 */
[----:B------:R-:W-:Y:S01]  /*79c0*/  FMUL R36, R36, R153 ;  /* 0x0000009924247220 */ /* 0x000fe20000400000 */
[----:B------:R-:W-:Y:S01]  /*79d0*/  F2FP.BF16.F32.PACK_AB R29, RZ, R29 ;  /* 0x0000001dff1d723e */ /* 0x000fe200000010ff */
[----:B------:R-:W-:Y:S01]  /*79e0*/  @P1 STG.E.U16 desc[UR36][R6.64], R26 ;  /* 0x0000001a06001986 */ /* 0x000fe2000c101524 */
[----:B------:R-:W-:Y:S01]  /*79f0*/  ISETP.GT.AND P1, PT, R3, 0x8, P0 ;  /* 0x000000080300780c */ /* 0x000fe20000724270 */
[-C--:B------:R-:W-:Y:S01]  /*7a00*/  FMUL R37, R37, R153.reuse ;  /* 0x0000009925257220 */ /* 0x080fe20000400000 */
[----:B------:R-:W-:Y:S01]  /*7a10*/  F2FP.BF16.F32.PACK_AB R30, RZ, R30 ;  /* 0x0000001eff1e723e */ /* 0x000fe200000010ff */
[----:B------:R-:W-:Y:S01]  /*7a20*/  @P2 STG.E.U16 desc[UR36][R6.64+0x2], R27 ;  /* 0x0000021b06002986 */ /* 0x000fe2000c101524 */
[----:B------:R-:W-:Y:S01]  /*7a30*/  ISETP.GT.AND P2, PT, R0, 0x9, PT ;  /* 0x000000090000780c */ /* 0x000fe20003f44270 */
[----:B------:R-:W-:Y:S01]  /*7a40*/  FMUL R38, R38, R153 ;  /* 0x0000009926267220 */ /* 0x000fe20000400000 */
[----:B------:R-:W-:Y:S01]  /*7a50*/  F2FP.BF16.F32.PACK_AB R31, RZ, R31 ;  /* 0x0000001fff1f723e */ /* 0x000fe200000010ff */
[-C--:B------:R-:W-:Y:S01]  /*7a60*/  FMUL R39, R39, R153.reuse ;  /* 0x0000009927277220 */ /* 0x080fe20000400000 */
[C---:B------:R-:W-:Y:S01]  /*7a70*/  ISETP.GT.AND P3, PT, R3.reuse, RZ, P2 ;  /* 0x000000ff0300720c */ /* 0x040fe20001764270 */
[----:B------:R-:W-:Y:S01]  /*7a80*/  @P4 STG.E.U16 desc[UR36][R4.64+0x10], R28 ;  /* 0x0000101c04004986 */ /* 0x000fe2000c101524 */
[----:B------:R-:W-:Y:S01]  /*7a90*/  ISETP.GT.AND P2, PT, R3, 0x8, P2 ;  /* 0x000000080300780c */ /* 0x000fe20001744270 */
[-C--:B------:R-:W-:Y:S01]  /*7aa0*/  FMUL R40, R40, R153.reuse ;  /* 0x0000009928287220 */ /* 0x080fe20000400000 */
[----:B------:R-:W-:Y:S01]  /*7ab0*/  ISETP.GT.AND P0, PT, R0, 0x10, PT ;  /* 0x000000100000780c */ /* 0x000fe20003f04270 */
[-C--:B------:R-:W-:Y:S01]  /*7ac0*/  FMUL R41, R41, R153.reuse ;  /* 0x0000009929297220 */ /* 0x080fe20000400000 */
[----:B------:R-:W-:Y:S01]  /*7ad0*/  F2FP.BF16.F32.PACK_AB R32, RZ, R32 ;  /* 0x00000020ff20723e */ /* 0x000fe200000010ff */
[-C--:B------:R-:W-:Y:S01]  /*7ae0*/  FMUL R42, R42, R153.reuse ;  /* 0x000000992a2a7220 */ /* 0x080fe20000400000 */
[----:B------:R-:W-:Y:S01]  /*7af0*/  ISETP.GT.AND P4, PT, R3, RZ, P0 ;  /* 0x000000ff0300720c */ /* 0x000fe20000784270 */
[----:B------:R-:W-:Y:S01]  /*7b00*/  FMUL R43, R43, R153 ;  /* 0x000000992b2b7220 */ /* 0x000fe20000400000 */
[----:B------:R-:W-:Y:S01]  /*7b10*/  F2FP.BF16.F32.PACK_AB R33, RZ, R33 ;  /* 0x00000021ff21723e */ /* 0x000fe200000010ff */
[-C--:B------:R-:W-:Y:S01]  /*7b20*/  FMUL R44, R44, R153.reuse ;  /* 0x000000992c2c7220 */ /* 0x080fe20000400000 */
[----:B------:R-:W-:Y:S01]  /*7b30*/  F2FP.BF16.F32.PACK_AB R34, RZ, R34 ;  /* 0x00000022ff22723e */ /* 0x000fe200000010ff */
[----:B------:R-:W-:Y:S01]  /*7b40*/  @P3 STG.E.U16 desc[UR36][R4.64+0x12], R29 ;  /* 0x0000121d04003986 */ /* 0x000fe2000c101524 */
[----:B------:R-:W-:Y:S01]  /*7b50*/  ISETP.GT.AND P3, PT, R0, 0x11, PT ;  /* 0x000000110000780c */ /* 0x000fe20003f64270 */
[----:B------:R-:W-:Y:S01]  /*7b60*/  FMUL R45, R45, R153 ;  /* 0x000000992d2d7220 */ /* 0x000fe20000400000 */
[----:B------:R-:W-:Y:S01]  /*7b70*/  F2FP.BF16.F32.PACK_AB R35, RZ, R35 ;  /* 0x00000023ff23723e */ /* 0x000fe200000010ff */
[----:B------:R-:W-:Y:S01]  /*7b80*/  @P1 STG.E.U16 desc[UR36][R6.64+0x10], R30 ;  /* 0x0000101e06001986 */ /* 0x000fe2000c101524 */
[C---:B------:R-:W-:Y:S01]  /*7b90*/  ISETP.GT.AND P1, PT, R3.reuse, 0x8, P0 ;  /* 0x000000080300780c */ /* 0x040fe20000724270 */
[-C--:B------:R-:W-:Y:S01]  /*7ba0*/  FMUL R46, R46, R153.reuse ;  /* 0x000000992e2e7220 */ /* 0x080fe20000400000 */
[----:B------:R-:W-:Y:S01]  /*7bb0*/  ISETP.GT.AND P0, PT, R0, 0x18, PT ;  /* 0x000000180000780c */ /* 0x000fe20003f04270 */
[----:B------:R-:W-:Y:S01]  /*7bc0*/  @P2 STG.E.U16 desc[UR36][R6.64+0x12], R31 ;  /* 0x0000121f06002986 */ /* 0x000fe2000c101524 */
[----:B------:R-:W-:Y:S01]  /*7bd0*/  ISETP.GT.AND P2, PT, R3, RZ, P3 ;  /* 0x000000ff0300720c */ /* 0x000fe20001f44270 */
[-C--:B------:R-:W-:Y:S01]  /*7be0*/  FMUL R47, R47, R153.reuse ;  /* 0x000000992f2f7220 */ /* 0x080fe20000400000 */
[C---:B------:R-:W-:Y:S01]  /*7bf0*/  ISETP.GT.AND P3, PT, R3.reuse, 0x8, P3 ;  /* 0x000000080300780c */ /* 0x040fe20001f64270 */
[----:B------:R-:W-:Y:S01]  /*7c00*/  @P4 STG.E.U16 desc[UR36][R4.64+0x20], R32 ;  /* 0x0000202004004986 */ /* 0x000fe2000c101524 */
[----:B------:R-:W-:Y:S01]  /*7c10*/  ISETP.GT.AND P4, PT, R3, RZ, P0 ;  /* 0x000000ff0300720c */ /* 0x000fe20000784270 */
[-C--:B------:R-:W-:Y:S01]  /*7c20*/  FMUL R48, R48, R153.reuse ;  /* 0x0000009930307220 */ /* 0x080fe20000400000 */
[----:B------:R-:W-:Y:S01]  /*7c30*/  F2FP.BF16.F32.PACK_AB R36, RZ, R36 ;  /* 0x00000024ff24723e */ /* 0x000fe200000010ff */
[----:B------:R-:W-:Y:S01]  /*7c40*/  FMUL R49, R49, R153 ;  /* 0x0000009931317220 */ /* 0x000fe20000400000 */
[----:B------:R-:W-:Y:S01]  /*7c50*/  F2FP.BF16.F32.PACK_AB R37, RZ, R37 ;  /* 0x00000025ff25723e */ /* 0x000fe200000010ff */
[-C--:B------:R-:W-:Y:S01]  /*7c60*/  FMUL R50, R50, R153.reuse ;  /* 0x0000009932327220 */ /* 0x080fe20000400000 */
[----:B------:R-:W-:Y:S01]  /*7c70*/  F2FP.BF16.F32.PACK_AB R38, RZ, R38 ;  /* 0x00000026ff26723e */ /* 0x000fe200000010ff */
[----:B------:R-:W-:Y:S01]  /*7c80*/  FMUL R51, R51, R153 ;  /* 0x0000009933337220 */ /* 0x000fe20000400000 */
[----:B------:R-:W-:Y:S01]  /*7c90*/  F2FP.BF16.F32.PACK_AB R39, RZ, R39 ;  /* 0x00000027ff27723e */ /* 0x000fe200000010ff */
[----:B------:R-:W-:Y:S01]  /*7ca0*/  @P2 STG.E.U16 desc[UR36][R4.64+0x22], R33 ;  /* 0x0000222104002986 */ /* 0x000fe2000c101524 */
[----:B------:R-:W-:Y:S01]  /*7cb0*/  F2FP.BF16.F32.PACK_AB R40, RZ, R40 ;  /* 0x00000028ff28723e */ /* 0x000fe200000010ff */
[----:B------:R-:W-:Y:S01]  /*7cc0*/  FMUL R52, R52, R153 ;  /* 0x0000009934347220 */ /* 0x000fe20000400000 */
[----:B------:R-:W-:Y:S01]  /*7cd0*/  F2FP.BF16.F32.PACK_AB R41, RZ, R41 ;  /* 0x00000029ff29723e */ /* 0x000fe200000010ff */
[----:B------:R-:W-:Y:S01]  /*7ce0*/  @P1 STG.E.U16 desc[UR36][R6.64+0x20], R34 ;  /* 0x0000202206001986 */ /* 0x000fe2000c101524 */
[----:B------:R-:W-:Y:S01]  /*7cf0*/  ISETP.GT.AND P1, PT, R3, 0x8, P0 ;  /* 0x000000080300780c */ /* 0x000fe20000724270 */
[-C--:B------:R-:W-:Y:S01]  /*7d00*/  FMUL R53, R53, R153.reuse ;  /* 0x0000009935357220 */ /* 0x080fe20000400000 */
[C---:B------:R-:W-:Y:S01]  /*7d10*/  ISETP.GT.AND P0, PT, R0.reuse, 0x20, PT ;  /* 0x000000200000780c */ /* 0x040fe20003f04270 */
[----:B------:R-:W-:Y:S01]  /*7d20*/  @P3 STG.E.U16 desc[UR36][R6.64+0x22], R35 ;  /* 0x0000222306003986 */ /* 0x000fe2000c101524 */
[----:B------:R-:W-:Y:S01]  /*7d30*/  ISETP.GT.AND P3, PT, R0, 0x19, PT ;  /* 0x000000190000780c */ /* 0x000fe20003f64270 */
[-C--:B------:R-:W-:Y:S01]  /*7d40*/  FMUL R54, R54, R153.reuse ;  /* 0x0000009936367220 */ /* 0x080fe20000400000 */
[----:B------:R-:W-:Y:S01]  /*7d50*/  F2FP.BF16.F32.PACK_AB R42, RZ, R42 ;  /* 0x0000002aff2a723e */ /* 0x000fe200000010ff */
[----:B------:R-:W-:Y:S01]  /*7d60*/  @P4 STG.E.U16 desc[UR36][R4.64+0x30], R36 ;  /* 0x0000302404004986 */ /* 0x000fe2000c101524 */
[----:B------:R-:W-:Y:S01]  /*7d70*/  ISETP.GT.AND P2, PT, R3, RZ, P3 ;  /* 0x000000ff0300720c */ /* 0x000fe20001f44270 */
[-C--:B------:R-:W-:Y:S01]  /*7d80*/  FMUL R55, R55, R153.reuse ;  /* 0x0000009937377220 */ /* 0x080fe20000400000 */
[C---:B------:R-:W-:Y:S01]  /*7d90*/  ISETP.GT.AND P3, PT, R3.reuse, 0x8, P3 ;  /* 0x000000080300780c */ /* 0x040fe20001f64270 */
[-C--:B------:R-:W-:Y:S01]  /*7da0*/  FMUL R56, R56, R153.reuse ;  /* 0x0000009938387220 */ /* 0x080fe20000400000 */
[----:B------:R-:W-:Y:S01]  /*7db0*/  ISETP.GT.AND P4, PT, R3, RZ, P0 ;  /* 0x000000ff0300720c */ /* 0x000fe20000784270 */
[----:B------:R-:W-:Y:S01]  /*7dc0*/  FMUL R57, R57, R153 ;  /* 0x0000009939397220 */ /* 0x000fe20000400000 */
[----:B------:R-:W-:Y:S01]  /*7dd0*/  F2FP.BF16.F32.PACK_AB R43, RZ, R43 ;  /* 0x0000002bff2b723e */ /* 0x000fe200000010ff */
[-C--:B------:R-:W-:Y:S01]  /*7de0*/  FMUL R58, R58, R153.reuse ;  /* 0x000000993a3a7220 */ /* 0x080fe20000400000 */
[----:B------:R-:W-:Y:S01]  /*7df0*/  F2FP.BF16.F32.PACK_AB R44, RZ, R44 ;  /* 0x0000002cff2c723e */ /* 0x000fe200000010ff */
[----:B------:R-:W-:Y:S01]  /*7e00*/  FMUL R59, R59, R153 ;  /* 0x000000993b3b7220 */ /* 0x000fe20000400000 */
[----:B------:R-:W-:Y:S01]  /*7e10*/  F2FP.BF16.F32.PACK_AB R45, RZ, R45 ;  /* 0x0000002dff2d723e */ /* 0x000fe200000010ff */
[----:B------:R-:W-:Y:S01]  /*7e20*/  FMUL R60, R60, R153 ;  /* 0x000000993c3c7220 */ /* 0x000fe20000400000 */
[----:B------:R-:W-:Y:S01]  /*7e30*/  F2FP.BF16.F32.PACK_AB R46, RZ, R46 ;  /* 0x0000002eff2e723e */ /* 0x000fe200000010ff */
[----:B------:R-:W-:Y:S01]  /*7e40*/  @P2 STG.E.U16 desc[UR36][R4.64+0x32], R37 ;  /* 0x0000322504002986 */ /* 0x000fe2000c101524 */
[----:B------:R-:W-:Y:S01]  /*7e50*/  F2FP.BF16.F32.PACK_AB R47, RZ, R47 ;  /* 0x0000002fff2f723e */ /* 0x000fe200000010ff */
[-C--:B------:R-:W-:Y:S01]  /*7e60*/  FMUL R61, R61, R153.reuse ;  /* 0x000000993d3d7220 */ /* 0x080fe20000400000 */
[----:B------:R-:W-:Y:S01]  /*7e70*/  F2FP.BF16.F32.PACK_AB R48, RZ, R48 ;  /* 0x00000030ff30723e */ /* 0x000fe200000010ff */
[----:B------:R-:W-:Y:S01]  /*7e80*/  @P1 STG.E.U16 desc[UR36][R6.64+0x30], R38 ;  /* 0x0000302606001986 */ /* 0x000fe2000c101524 */
[----:B------:R-:W-:Y:S01]  /*7e90*/  ISETP.GT.AND P1, PT, R3, 0x8, P0 ;  /* 0x000000080300780c */ /* 0x000fe20000724270 */
[-C--:B------:R-:W-:Y:S01]  /*7ea0*/  FMUL R62, R62, R153.reuse ;  /* 0x000000993e3e7220 */ /* 0x080fe20000400000 */
[C---:B------:R-:W-:Y:S01]  /*7eb0*/  ISETP.GT.AND P0, PT, R0.reuse, 0x28, PT ;  /* 0x000000280000780c */ /* 0x040fe20003f04270 */
[----:B------:R-:W-:Y:S01]  /*7ec0*/  @P3 STG.E.U16 desc[UR36][R6.64+0x32], R39 ;  /* 0x0000322706003986 */ /* 0x000fe2000c101524 */
[----:B------:R-:W-:Y:S01]  /*7ed0*/  ISETP.GT.AND P3, PT, R0, 0x21, PT ;  /* 0x000000210000780c */ /* 0x000fe20003f64270 */
[----:B------:R-:W-:Y:S01]  /*7ee0*/  FMUL R63, R63, R153 ;  /* 0x000000993f3f7220 */ /* 0x000fe20000400000 */
[----:B------:R-:W-:Y:S01]  /*7ef0*/  F2FP.BF16.F32.PACK_AB R49, RZ, R49 ;  /* 0x00000031ff31723e */ /* 0x000fe200000010ff */
[----:B------:R-:W-:Y:S01]  /*7f00*/  @P4 STG.E.U16 desc[UR36][R4.64+0x40], R40 ;  /* 0x0000402804004986 */ /* 0x000fe2000c101524 */
[C---:B------:R-:W-:Y:S01]  /*7f10*/  ISETP.GT.AND P2, PT, R3.reuse, RZ, P3 ;  /* 0x000000ff0300720c */ /* 0x040fe20001f44270 */
[-C--:B------:R-:W-:Y:S01]  /*7f20*/  FMUL R64, R64, R153.reuse ;  /* 0x0000009940407220 */ /* 0x080fe20000400000 */
[----:B------:R-:W-:Y:S01]  /*7f30*/  ISETP.GT.AND P3, PT, R3, 0x8, P3 ;  /* 0x000000080300780c */ /* 0x000fe20001f64270 */
[-C--:B------:R-:W-:Y:S01]  /*7f40*/  FMUL R65, R65, R153.reuse ;  /* 0x0000009941417220 */ /* 0x080fe20000400000 */
        /* <DEDUP_REMOVED lines=248> */
[----:B------:R-:W-:-:S02]  /*8ed0*/  ISETP.GT.AND P1, PT, R3, 0x8, P0 ;  /* 0x000000080300780c */ /* 0x000fc40000724270 */
[C---:B------:R-:W-:Y:S01]  /*8ee0*/  ISETP.GT.AND P0, PT, R0.reuse, 0x78, PT ;  /* 0x000000780000780c */ /* 0x040fe20003f04270 */
[----:B------:R-:W-:Y:S01]  /*8ef0*/  @P3 STG.E.U16 desc[UR36][R6.64+0xd2], R79 ;  /* 0x0000d24f06003986 */ /* 0x000fe2000c101524 */
[----:B------:R-:W-:Y:S02]  /*8f00*/  ISETP.GT.AND P3, PT, R0, 0x71, PT ;  /* 0x000000710000780c */ /* 0x000fe40003f64270 */
[----:B------:R-:W-:Y:S01]  /*8f10*/  F2FP.BF16.F32.PACK_AB R119, RZ, R119 ;  /* 0x00000077ff77723e */ /* 0x000fe200000010ff */
[----:B------:R-:W-:Y:S01]  /*8f20*/  @P4 STG.E.U16 desc[UR36][R4.64+0xe0], R80 ;  /* 0x0000e05004004986 */ /* 0x000fe2000c101524 */
[C---:B------:R-:W-:Y:S02]  /*8f30*/  ISETP.GT.AND P2, PT, R3.reuse, RZ, P3 ;  /* 0x000000ff0300720c */ /* 0x040fe40001f44270 */
[C---:B------:R-:W-:Y:S02]  /*8f40*/  ISETP.GT.AND P3, PT, R3.reuse, 0x8, P3 ;  /* 0x000000080300780c */ /* 0x040fe40001f64270 */
[----:B------:R-:W-:-:S02]  /*8f50*/  ISETP.GT.AND P4, PT, R3, RZ, P0 ;  /* 0x000000ff0300720c */ /* 0x000fc40000784270 */
[----:B------:R-:W-:Y:S02]  /*8f60*/  F2FP.BF16.F32.PACK_AB R120, RZ, R120 ;  /* 0x00000078ff78723e */ /* 0x000fe400000010ff */
[----:B------:R-:W-:Y:S02]  /*8f70*/  F2FP.BF16.F32.PACK_AB R121, RZ, R121 ;  /* 0x00000079ff79723e */ /* 0x000fe400000010ff */
[----:B------:R-:W-:Y:S02]  /*8f80*/  F2FP.BF16.F32.PACK_AB R122, RZ, R122 ;  /* 0x0000007aff7a723e */ /* 0x000fe400000010ff */
[----:B------:R-:W-:Y:S01]  /*8f90*/  F2FP.BF16.F32.PACK_AB R123, RZ, R123 ;  /* 0x0000007bff7b723e */ /* 0x000fe200000010ff */
[----:B------:R-:W-:Y:S01]  /*8fa0*/  @P2 STG.E.U16 desc[UR36][R4.64+0xe2], R81 ;  /* 0x0000e25104002986 */ /* 0x000fe2000c101524 */
[----:B------:R-:W-:Y:S02]  /*8fb0*/  F2FP.BF16.F32.PACK_AB R124, RZ, R124 ;  /* 0x0000007cff7c723e */ /* 0x000fe400000010ff */
        /* <DEDUP_REMOVED lines=66> */
[----:B------:R-:W-:Y:S04]  /*93e0*/  @P2 STG.E.U16 desc[UR36][R4.64+0x122], R97 ;  /* 0x0001226104002986 */ /* 0x000fe8000c101524 */
[----:B------:R-:W-:Y:S01]  /*93f0*/  @P1 STG.E.U16 desc[UR36][R6.64+0x120], R98 ;  /* 0x0001206206001986 */ /* 0x000fe2000c101524 */
[----:B------:R-:W-:-:S02]  /*9400*/  ISETP.GT.AND P1, PT, R3, 0x8, P0 ;  /* 0x000000080300780c */ /* 0x000fc40000724270 */
[C---:B------:R-:W-:Y:S01]  /*9410*/  ISETP.GT.AND P0, PT, R0.reuse, 0xa0, PT ;  /* 0x000000a00000780c */ /* 0x040fe20003f04270 */
[----:B------:R-:W-:Y:S01]  /*9420*/  @P3 STG.E.U16 desc[UR36][R6.64+0x122], R99 ;  /* 0x0001226306003986 */ /* 0x000fe2000c101524 */
[----:B------:R-:W-:-:S03]  /*9430*/  ISETP.GT.AND P3, PT, R0, 0x99, PT ;  /* 0x000000990000780c */ /* 0x000fc60003f64270 */
[----:B------:R-:W-:Y:S01]  /*9440*/  @P4 STG.E.U16 desc[UR36][R4.64+0x130], R100 ;  /* 0x0001306404004986 */ /* 0x000fe2000c101524 */
[C---:B------:R-:W-:Y:S02]  /*9450*/  ISETP.GT.AND P2, PT, R3.reuse, RZ, P3 ;  /* 0x000000ff0300720c */ /* 0x040fe40001f44270 */
[C---:B------:R-:W-:Y:S02]  /*9460*/  ISETP.GT.AND P3, PT, R3.reuse, 0x8, P3 ;  /* 0x000000080300780c */ /* 0x040fe40001f64270 */
[----:B------:R-:W-:-:S09]  /*9470*/  ISETP.GT.AND P4, PT, R3, RZ, P0 ;  /* 0x000000ff0300720c */ /* 0x000fd20000784270 */
[----:B------:R-:W-:Y:S04]  /*9480*/  @P2 STG.E.U16 desc[UR36][R4.64+0x132], R101 ;  /* 0x0001326504002986 */ /* 0x000fe8000c101524 */
[----:B------:R-:W-:Y:S01]  /*9490*/  @P1 STG.E.U16 desc[UR36][R6.64+0x130], R102 ;  /* 0x0001306606001986 */ /* 0x000fe2000c101524 */
[----:B------:R-:W-:Y:S02]  /*94a0*/  ISETP.GT.AND P1, PT, R3, 0x8, P0 ;  /* 0x000000080300780c */ /* 0x000fe40000724270 */
        /* <DEDUP_REMOVED lines=76> */
[C---:B------:R-:W-:Y:S02]  /*9970*/  ISETP.GT.AND P3, PT, R3.reuse, RZ, P0 ;  /* 0x000000ff0300720c */ /* 0x040fe40000764270 */
[----:B------:R-:W-:-:S07]  /*9980*/  ISETP.GT.AND P0, PT, R3, 0x8, P0 ;  /* 0x000000080300780c */ /* 0x000fce0000704270 */
[----:B------:R-:W-:Y:S04]  /*9990*/  @P2 STG.E.U16 desc[UR36][R4.64+0x1b2], R133 ;  /* 0x0001b28504002986 */ /* 0x000fe8000c101524 */
[----:B------:R-:W-:Y:S01]  /*99a0*/  @P1 STG.E.U16 desc[UR36][R6.64+0x1b0], R134 ;  /* 0x0001b08606001986 */ /* 0x000fe2000c101524 */
[----:B------:R-:W-:-:S03]  /*99b0*/  ISETP.GT.AND P1, PT, R0, 0xe8, PT ;  /* 0x000000e80000780c */ /* 0x000fc60003f24270 */
        /* <DEDUP_REMOVED lines=11> */
[C---:B------:R-:W-:Y:S02]  /*9a70*/  ISETP.GT.AND P2, PT, R3.reuse, RZ, P0 ;  /* 0x000000ff0300720c */ /* 0x040fe40000744270 */
[----:B------:R-:W-:Y:S01]  /*9a80*/  ISETP.GT.AND P0, PT, R3, 0x8, P0 ;  /* 0x000000080300780c */ /* 0x000fe20000704270 */
[----:B------:R-:W-:Y:S01]  /*9a90*/  @P3 STG.E.U16 desc[UR36][R4.64+0x1d0], R140 ;  /* 0x0001d08c04003986 */ /* 0x000fe2000c101524 */
[----:B------:R-:W-:-:S04]  /*9aa0*/  ISETP.GT.AND P3, PT, R0, 0xf0, PT ;  /* 0x000000f00000780c */ /* 0x000fc80003f64270 */
[C---:B------:R-:W-:Y:S02]  /*9ab0*/  ISETP.GT.AND P4, PT, R3.reuse, RZ, P3 ;  /* 0x000000ff0300720c */ /* 0x040fe40001f84270 */
[----:B------:R-:W-:-:S03]  /*9ac0*/  ISETP.GT.AND P3, PT, R3, 0x8, P3 ;  /* 0x000000080300780c */ /* 0x000fc60001f64270 */
[----:B------:R-:W-:Y:S01]  /*9ad0*/  @P2 STG.E.U16 desc[UR36][R4.64+0x1d2], R141 ;  /* 0x0001d28d04002986 */ /* 0x000fe2000c101524 */
[----:B------:R-:W-:-:S03]  /*9ae0*/  ISETP.GT.AND P2, PT, R0, 0xf8, PT ;  /* 0x000000f80000780c */ /* 0x000fc60003f44270 */
[----:B------:R-:W-:Y:S01]  /*9af0*/  @P1 STG.E.U16 desc[UR36][R6.64+0x1d0], R142 ;  /* 0x0001d08e06001986 */ /* 0x000fe2000c101524 */
[----:B------:R-:W-:-:S03]  /*9b00*/  ISETP.GT.AND P1, PT, R0, 0xf9, PT ;  /* 0x000000f90000780c */ /* 0x000fc60003f24270 */
[----:B------:R-:W-:Y:S01]  /*9b10*/  @P0 STG.E.U16 desc[UR36][R6.64+0x1d2], R143 ;  /* 0x0001d28f06000986 */ /* 0x000fe2000c101524 */
[----:B------:R-:W-:-:S03]  /*9b20*/  ISETP.GT.AND P0, PT, R0, 0xf1, PT ;  /* 0x000000f10000780c */ /* 0x000fc60003f04270 */
[----:B------:R-:W-:Y:S01]  /*9b30*/  @P4 STG.E.U16 desc[UR36][R4.64+0x1e0], R144 ;  /* 0x0001e09004004986 */ /* 0x000fe2000c101524 */
[C---:B------:R-:W-:Y:S02]  /*9b40*/  ISETP.GT.AND P4, PT, R3.reuse, RZ, P0 ;  /* 0x000000ff0300720c */ /* 0x040fe40000784270 */
[----:B------:R-:W-:-:S11]  /*9b50*/  ISETP.GT.AND P0, PT, R3, 0x8, P0 ;  /* 0x000000080300780c */ /* 0x000fd60000704270 */
[----:B------:R-:W-:Y:S01]  /*9b60*/  @P4 STG.E.U16 desc[UR36][R4.64+0x1e2], R145 ;  /* 0x0001e29104004986 */ /* 0x000fe2000c101524 */
[C---:B------:R-:W-:Y:S01]  /*9b70*/  ISETP.GT.AND P4, PT, R3.reuse, RZ, P2 ;  /* 0x000000ff0300720c */ /* 0x040fe20001784270 */
[----:B------:R-:W-:Y:S01]  /*9b80*/  @P0 IMAD.MOV.U32 R2, RZ, RZ, R6 ;  /* 0x000000ffff020224 */ /* 0x000fe200078e0006 */
[C---:B------:R-:W-:Y:S01]  /*9b90*/  ISETP.GT.AND P2, PT, R3.reuse, 0x8, P2 ;  /* 0x000000080300780c */ /* 0x040fe20001744270 */
[----:B------:R-:W-:Y:S01]  /*9ba0*/  @P3 STG.E.U16 desc[UR36][R6.64+0x1e0], R146 ;  /* 0x0001e09206003986 */ /* 0x000fe2000c101524 */
[C---:B------:R-:W-:Y:S02]  /*9bb0*/  ISETP.GT.AND P3, PT, R3.reuse, RZ, P1 ;  /* 0x000000ff0300720c */ /* 0x040fe40000f64270 */
[----:B------:R-:W-:Y:S01]  /*9bc0*/  ISETP.GT.AND P1, PT, R3, 0x8, P1 ;  /* 0x000000080300780c */ /* 0x000fe20000f24270 */
[----:B------:R-:W-:-:S05]  /*9bd0*/  @P0 IMAD.MOV.U32 R3, RZ, RZ, R7 ;  /* 0x000000ffff030224 */ /* 0x000fca00078e0007 */
[----:B------:R0:W-:Y:S02]  /*9be0*/  @P0 STG.E.U16 desc[UR36][R2.64+0x1e2], R147 ;  /* 0x0001e29302000986 */ /* 0x0001e4000c101524 */
[----:B0-----:R-:W-:Y:S02]  /*9bf0*/  @P4 IMAD.MOV.U32 R2, RZ, RZ, R4 ;  /* 0x000000ffff024224 */ /* 0x001fe400078e0004 */
[----:B------:R-:W-:-:S05]  /*9c00*/  @P4 IMAD.MOV.U32 R3, RZ, RZ, R5 ;  /* 0x000000ffff034224 */ /* 0x000fca00078e0005 */
[----:B------:R0:W-:Y:S04]  /*9c10*/  @P4 STG.E.U16 desc[UR36][R2.64+0x1f0], R148 ;  /* 0x0001f09402004986 */ /* 0x0001e8000c101524 */
[----:B------:R1:W-:Y:S01]  /*9c20*/  @P3 STG.E.U16 desc[UR36][R4.64+0x1f2], R149 ;  /* 0x0001f29504003986 */ /* 0x0003e2000c101524 */
[----:B0-----:R-:W-:Y:S02]  /*9c30*/  @P2 IMAD.MOV.U32 R2, RZ, RZ, R6 ;  /* 0x000000ffff022224 */ /* 0x001fe400078e0006 */
[----:B------:R-:W-:-:S05]  /*9c40*/  @P2 IMAD.MOV.U32 R3, RZ, RZ, R7 ;  /* 0x000000ffff032224 */ /* 0x000fca00078e0007 */
[----:B------:R1:W-:Y:S04]  /*9c50*/  @P2 STG.E.U16 desc[UR36][R2.64+0x1f0], R150 ;  /* 0x0001f09602002986 */ /* 0x0003e8000c101524 */
[----:B------:R1:W-:Y:S02]  /*9c60*/  @P1 STG.E.U16 desc[UR36][R6.64+0x1f2], R151 ;  /* 0x0001f29706001986 */ /* 0x0003e4000c101524 */
.L_x_290:
[----:B------:R-:W-:Y:S05]  /*9c70*/  BSYNC B0 ;  /* 0x0000000000007941 */ /* 0x000fea0003800000 */
.L_x_36:
[----:B01----:R-:W2:Y:S01]  /*9c80*/  LDL.64 R2, [R1] ;  /* 0x0000000001027983 */ /* 0x003ea20000100a00 */
[----:B------:R-:W-:Y:S01]  /*9c90*/  ULDC.64 UR4, c[0x0][0x650] ;  /* 0x0001940000047ab9 */ /* 0x000fe20000000a00 */
[----:B------:R0:W-:Y:S01]  /*9ca0*/  SYNCS.ARRIVE.TRANS64.A1T0 RZ, [R162+UR45], RZ ;  /* 0x000000ffa2ff79a7 */ /* 0x0001e2000810002d */
[----:B------:R-:W-:Y:S01]  /*9cb0*/  PRMT R0, RZ, 0x7610, R0 ;  /* 0x00007610ff007816 */ /* 0x000fe20000000000 */
[----:B------:R-:W-:Y:S02]  /*9cc0*/  IMAD.MOV.U32 R19, RZ, RZ, -0x1 ;  /* 0xffffffffff137424 */ /* 0x000fe400078e00ff */
[----:B-----5:R-:W-:Y:S01]  /*9cd0*/  IMAD.MOV.U32 R22, RZ, RZ, -0x1 ;  /* 0xffffffffff167424 */ /* 0x020fe200078e00ff */
[----:B--2---:R-:W-:-:S04]  /*9ce0*/  LEA R18, P0, R2, R18, 0x1 ;  /* 0x0000001202127211 */ /* 0x004fc800078008ff */
[----:B------:R-:W-:Y:S01]  /*9cf0*/  LEA.HI.X R17, R2, R17, R23, 0x1, P0 ;  /* 0x0000001102117211 */ /* 0x000fe200000f0c17 */
[----:B------:R-:W-:Y:S01]  /*9d00*/  IMAD.MOV.U32 R2, RZ, RZ, -0x1 ;  /* 0xffffffffff027424 */ /* 0x000fe200078e00ff */
[----:B------:R-:W-:-:S04]  /*9d10*/  ISETP.GE.U32.AND P0, PT, R18, UR4, PT ;  /* 0x0000000412007c0c */ /* 0x000fc8000bf06070 */
[----:B------:R-:W-:-:S13]  /*9d20*/  ISETP.GE.U32.AND.EX P0, PT, R17, UR5, PT, P0 ;  /* 0x0000000511007c0c */ /* 0x000fda000bf06100 */
[----:B0-----:R-:W-:Y:S05]  /*9d30*/  @P0 BRA `(.L_x_291) ;  /* 0x0000000400700947 */ /* 0x001fea0003800000 */
[----:B------:R-:W0:Y:S01]  /*9d40*/  S2R R10, SR_CTAID.X ;  /* 0x00000000000a7919 */ /* 0x000e220000002500 */
[----:B---34-:R-:W1:Y:S01]  /*9d50*/  LDC.64 R8, c[0x0][0x628] ;  /* 0x00018a00ff087b82 */ /* 0x018e620000000a00 */
[----:B------:R-:W-:Y:S01]  /*9d60*/  ULDC UR4, c[0x0][0x150] ;  /* 0x0000540000047ab9 */ /* 0x000fe20000000800 */
[----:B------:R-:W-:Y:S01]  /*9d70*/  IMAD.MOV.U32 R6, RZ, RZ, R18 ;  /* 0x000000ffff067224 */ /* 0x000fe200078e0012 */
[----:B------:R-:W2:Y:S01]  /*9d80*/  S2R R20, SR_CTAID.Y ;  /* 0x0000000000147919 */ /* 0x000ea20000002600 */
[----:B------:R-:W-:-:S04]  /*9d90*/  IMAD.MOV.U32 R7, RZ, RZ, R17 ;  /* 0x000000ffff077224 */ /* 0x000fc800078e0011 */
[----:B------:R-:W3:Y:S08]  /*9da0*/  LDC R15, c[0x0][0x144] ;  /* 0x00005100ff0f7b82 */ /* 0x000ef00000000800 */
[----:B------:R-:W4:Y:S08]  /*9db0*/  LDC R0, c[0x0][0x630] ;  /* 0x00018c00ff007b82 */ /* 0x000f300000000800 */
[----:B------:R-:W2:Y:S01]  /*9dc0*/  LDC.64 R12, c[0x0][0x620] ;  /* 0x00018800ff0c7b82 */ /* 0x000ea20000000a00 */
[----:B-1----:R-:W-:-:S04]  /*9dd0*/  ISETP.NE.U32.AND P0, PT, R8, RZ, PT ;  /* 0x000000ff0800720c */ /* 0x002fc80003f05070 */
[----:B------:R-:W-:Y:S02]  /*9de0*/  ISETP.NE.AND.EX P0, PT, R9, RZ, PT, P0 ;  /* 0x000000ff0900720c */ /* 0x000fe40003f05300 */
[----:B0-----:R-:W-:-:S05]  /*9df0*/  I2FP.F32.U32 R2, R10 ;  /* 0x0000000a00027245 */ /* 0x001fca0000201000 */
[----:B------:R-:W-:-:S04]  /*9e00*/  FMUL R2, R2, UR4 ;  /* 0x0000000402027c20 */ /* 0x000fc80008400000 */
[----:B------:R0:W1:Y:S02]  /*9e10*/  F2I.U32.TRUNC.NTZ R14, R2 ;  /* 0x00000002000e7305 */ /* 0x000064000020f000 */
[----:B---34-:R-:W-:Y:S05]  /*9e20*/  @!P0 BRA `(.L_x_292) ;  /* 0x0000000000288947 */ /* 0x018fea0003800000 */
[----:B------:R-:W3:Y:S02]  /*9e30*/  LDC R3, c[0x0][0x634] ;  /* 0x00018d00ff037b82 */ /* 0x000ee40000000800 */
[----:B---3--:R-:W-:-:S05]  /*9e40*/  IADD3 R7, P0, R18, R3, RZ ;  /* 0x0000000312077210 */ /* 0x008fca0007f1e0ff */
[----:B------:R-:W-:-:S04]  /*9e50*/  IMAD.X R11, RZ, RZ, R17, P0 ;  /* 0x000000ffff0b7224 */ /* 0x000fc800000e0611 */
[----:B0-----:R-:W-:-:S04]  /*9e60*/  IMAD.WIDE.U32 R2, R11, R8, RZ ;  /* 0x000000080b027225 */ /* 0x001fc800078e00ff */
[----:B------:R-:W-:-:S04]  /*9e70*/  IMAD.WIDE.U32 R4, P0, R7, R9, R2 ;  /* 0x0000000907047225 */ /* 0x000fc80007800002 */
[----:B------:R-:W-:-:S04]  /*9e80*/  IMAD.WIDE.U32 R2, R7, R8, RZ ;  /* 0x0000000807027225 */ /* 0x000fc800078e00ff */
[----:B------:R-:W-:Y:S01]  /*9e90*/  IMAD.X R7, RZ, RZ, RZ, P0 ;  /* 0x000000ffff077224 */ /* 0x000fe200000e06ff */
[----:B------:R-:W-:Y:S01]  /*9ea0*/  IADD3 RZ, P0, R3, R4, RZ ;  /* 0x0000000403ff7210 */ /* 0x000fe20007f1e0ff */
[----:B------:R-:W-:-:S04]  /*9eb0*/  IMAD.MOV.U32 R6, RZ, RZ, R5 ;  /* 0x000000ffff067224 */ /* 0x000fc800078e0005 */
[----:B------:R-:W-:-:S08]  /*9ec0*/  IMAD.WIDE.U32.X R6, R11, R9, R6, P0 ;  /* 0x000000090b067225 */ /* 0x000fd000000e0406 */
.L_x_292:
[----:B------:R-:W3:Y:S01]  /*9ed0*/  LDC.64 R26, c[0x0][0x640] ;  /* 0x00019000ff1a7b82 */ /* 0x000ee20000000a00 */
[-C--:B------:R-:W-:Y:S01]  /*9ee0*/  SHF.R.U64 R11, R6, R0.reuse, R7 ;  /* 0x00000000060b7219 */ /* 0x080fe20000001207 */
[----:B------:R-:W-:Y:S01]  /*9ef0*/  IMAD.MOV.U32 R19, RZ, RZ, R17 ;  /* 0x000000ffff137224 */ /* 0x000fe200078e0011 */
[----:B------:R-:W-:Y:S01]  /*9f00*/  SHF.R.U32.HI R0, RZ, R0, R7 ;  /* 0x00000000ff007219 */ /* 0x000fe20000011607 */
[----:B-1----:R-:W-:Y:S01]  /*9f10*/  IMAD.MOV R14, RZ, RZ, -R14 ;  /* 0x000000ffff0e7224 */ /* 0x002fe200078e0a0e */
[----:B------:R-:W-:Y:S01]  /*9f20*/  IADD3 R5, P0, RZ, -R11, RZ ;  /* 0x8000000bff057210 */ /* 0x000fe20007f1e0ff */
[----:B------:R-:W-:Y:S01]  /*9f30*/  ULDC UR4, c[0x0][0x154] ;  /* 0x0000550000047ab9 */ /* 0x000fe20000000800 */
[----:B------:R-:W-:Y:S01]  /*9f40*/  IMAD.MOV.U32 R7, RZ, RZ, 0x1 ;  /* 0x00000001ff077424 */ /* 0x000fe200078e00ff */
[----:B------:R-:W1:Y:S01]  /*9f50*/  LDC R4, c[0x0][0x618] ;  /* 0x00018600ff047b82 */ /* 0x000e620000000800 */
[----:B------:R-:W-:Y:S02]  /*9f60*/  IMAD R22, R15, R14, R10 ;  /* 0x0000000e0f167224 */ /* 0x000fe400078e020a */
[----:B------:R-:W-:-:S04]  /*9f70*/  IMAD.X R3, RZ, RZ, ~R0, P0 ;  /* 0x000000ffff037224 */ /* 0x000fc800000e0e00 */
[-C--:B--2---:R-:W-:Y:S01]  /*9f80*/  IMAD R0, R3, R12.reuse, RZ ;  /* 0x0000000c03007224 */ /* 0x084fe200078e02ff */
[----:B------:R-:W2:Y:S01]  /*9f90*/  LDC R6, c[0x0][0x608] ;  /* 0x00018200ff067b82 */ /* 0x000ea20000000800 */
[----:B0-----:R-:W-:-:S04]  /*9fa0*/  IMAD.WIDE.U32 R2, R5, R12, R18 ;  /* 0x0000000c05027225 */ /* 0x001fc800078e0012 */
[----:B------:R-:W-:Y:S01]  /*9fb0*/  IMAD R5, R5, R13, R0 ;  /* 0x0000000d05057224 */ /* 0x000fe200078e0200 */
[----:B------:R-:W-:Y:S02]  /*9fc0*/  I2FP.F32.U32 R0, R20 ;  /* 0x0000001400007245 */ /* 0x000fe40000201000 */
[----:B------:R-:W0:Y:S01]  /*9fd0*/  LDC R24, c[0x0][0x658] ;  /* 0x00019600ff187b82 */ /* 0x000e220000000800 */
[----:B------:R-:W-:Y:S01]  /*9fe0*/  IMAD.IADD R3, R3, 0x1, R5 ;  /* 0x0000000103037824 */ /* 0x000fe200078e0205 */
[----:B---3--:R-:W-:Y:S01]  /*9ff0*/  ISETP.NE.U32.AND P0, PT, R26, RZ, PT ;  /* 0x000000ff1a00720c */ /* 0x008fe20003f05070 */
[----:B------:R-:W-:Y:S01]  /*a000*/  FMUL R0, R0, UR4 ;  /* 0x0000000400007c20 */ /* 0x000fe20008400000 */
[----:B------:R-:W-:Y:S02]  /*a010*/  IMAD.MOV.U32 R5, RZ, RZ, -0x1 ;  /* 0xffffffffff057424 */ /* 0x000fe400078e00ff */
[----:B------:R-:W-:Y:S01]  /*a020*/  ISETP.NE.AND.EX P0, PT, R27, RZ, PT, P0 ;  /* 0x000000ff1b00720c */ /* 0x000fe20003f05300 */
[----:B------:R3:W4:Y:S01]  /*a030*/  F2I.U32.TRUNC.NTZ R12, R0 ;  /* 0x00000000000c7305 */ /* 0x000722000020f000 */
[----:B------:R-:W3:Y:S01]  /*a040*/  LDC R15, c[0x0][0x148] ;  /* 0x00005200ff0f7b82 */ /* 0x000ee20000000800 */
[----:B-1----:R-:W-:-:S02]  /*a050*/  SHF.R.U64 R10, R2, R4, R3 ;  /* 0x00000004020a7219 */ /* 0x002fc40000001203 */
[----:B------:R-:W-:-:S05]  /*a060*/  SHF.R.U32.HI R3, RZ, R4, R3 ;  /* 0x00000004ff037219 */ /* 0x000fca0000011603 */
[----:B------:R-:W1:Y:S01]  /*a070*/  LDC R14, c[0x0][0x600] ;  /* 0x00018000ff0e7b82 */ /* 0x000e620000000800 */
[-CC-:B--2---:R-:W-:Y:S02]  /*a080*/  SHF.R.U64 R8, R10, R6.reuse, R3.reuse ;  /* 0x000000060a087219 */ /* 0x184fe40000001203 */
[----:B------:R-:W-:-:S05]  /*a090*/  SHF.R.U32.HI R3, RZ, R6, R3 ;  /* 0x00000006ff037219 */ /* 0x000fca0000011603 */
[----:B------:R-:W2:Y:S01]  /*a0a0*/  LDC R21, c[0x0][0x648] ;  /* 0x00019200ff157b82 */ /* 0x000ea20000000800 */
[-CC-:B0-----:R-:W-:Y:S02]  /*a0b0*/  SHF.R.U64 R13, R8, R24.reuse, R3.reuse ;  /* 0x00000018080d7219 */ /* 0x181fe40000001203 */
[-C--:B------:R-:W-:Y:S02]  /*a0c0*/  SHF.L.U32 R5, R5, R24.reuse, RZ ;  /* 0x0000001805057219 */ /* 0x080fe400000006ff */
[-C--:B------:R-:W-:Y:S01]  /*a0d0*/  SHF.R.U32.HI R3, RZ, R24.reuse, R3 ;  /* 0x00000018ff037219 */ /* 0x080fe20000011603 */
[----:B------:R-:W-:Y:S01]  /*a0e0*/  IMAD.MOV.U32 R2, RZ, RZ, R13 ;  /* 0x000000ffff027224 */ /* 0x000fe200078e000d */
[----:B------:R-:W-:Y:S01]  /*a0f0*/  SHF.L.U32 R24, R7, R24, RZ ;  /* 0x0000001807187219 */ /* 0x000fe200000006ff */
[----:B------:R-:W0:Y:S01]  /*a100*/  LDC R25, c[0x0][0x638] ;  /* 0x00018e00ff197b82 */ /* 0x000e220000000800 */
[----:B------:R-:W-:-:S07]  /*a110*/  LOP3.LUT R19, RZ, R5, RZ, 0x33, !PT ;  /* 0x00000005ff137212 */ /* 0x000fce00078e33ff */
[----:B------:R-:W0:Y:S01]  /*a120*/  LDC R28, c[0x0][0x610] ;  /* 0x00018400ff1c7b82 */ /* 0x000e220000000800 */
[----:B----4-:R-:W-:Y:S05]  /*a130*/  @!P0 BRA `(.L_x_293) ;  /* 0x0000000000288947 */ /* 0x010fea0003800000 */
[----:B---3--:R-:W3:Y:S02]  /*a140*/  LDC R0, c[0x0][0x64c] ;  /* 0x00019300ff007b82 */ /* 0x008ee40000000800 */
[----:B---3--:R-:W-:-:S05]  /*a150*/  IADD3 R7, P0, R13, R0, RZ ;  /* 0x000000000d077210 */ /* 0x008fca0007f1e0ff */
        /* <DEDUP_REMOVED lines=8> */
.L_x_293:
[----:B------:R-:W4:Y:S01]  /*a1e0*/  LDC R4, c[0x0][0x65c] ;  /* 0x00019700ff047b82 */ /* 0x000f220000000800 */
[----:B--23--:R-:W-:Y:S01]  /*a1f0*/  SHF.R.U64 R0, R2, R21, R3 ;  /* 0x0000001502007219 */ /* 0x00cfe20000001203 */
[----:B-1----:R-:W-:Y:S01]  /*a200*/  VIADD R3, R14, 0xffffffff ;  /* 0xffffffff0e037836 */ /* 0x002fe20000000000 */
[----:B------:R-:W-:Y:S01]  /*a210*/  LOP3.LUT R19, R8, R19, RZ, 0xc0, !PT ;  /* 0x0000001308137212 */ /* 0x000fe200078ec0ff */
[----:B------:R-:W-:Y:S02]  /*a220*/  IMAD.MOV R12, RZ, RZ, -R12 ;  /* 0x000000ffff0c7224 */ /* 0x000fe400078e0a0c */
[----:B------:R-:W-:Y:S01]  /*a230*/  IMAD.MOV R2, RZ, RZ, -R0 ;  /* 0x000000ffff027224 */ /* 0x000fe200078e0a00 */
[----:B------:R-:W-:Y:S01]  /*a240*/  LOP3.LUT R3, R10, R3, RZ, 0xc0, !PT ;  /* 0x000000030a037212 */ /* 0x000fe200078ec0ff */
[----:B------:R-:W-:Y:S02]  /*a250*/  IMAD R19, R24, R0, R19 ;  /* 0x0000000018137224 */ /* 0x000fe400078e0213 */
[----:B0-----:R-:W-:-:S04]  /*a260*/  IMAD R0, R2, R25, R13 ;  /* 0x0000001902007224 */ /* 0x001fc800078e020d */
[----:B------:R-:W-:Y:S01]  /*a270*/  IMAD R2, R0, R14, R3 ;  /* 0x0000000e00027224 */ /* 0x000fe200078e0203 */
[----:B----4-:R-:W-:Y:S01]  /*a280*/  ISETP.NE.AND P0, PT, R4, 0x1, PT ;  /* 0x000000010400780c */ /* 0x010fe20003f05270 */
[----:B------:R-:W-:-:S05]  /*a290*/  IMAD.MOV.U32 R4, RZ, RZ, 0x1 ;  /* 0x00000001ff047424 */ /* 0x000fca00078e00ff */
[----:B------:R-:W-:-:S07]  /*a2a0*/  PRMT R0, R4, 0x7610, R0 ;  /* 0x0000761004007816 */ /* 0x000fce0000000000 */
[----:B------:R-:W-:-:S04]  /*a2b0*/  @P0 IMAD R22, R15, R12, R20 ;  /* 0x0000000c0f160224 */ /* 0x000fc800078e0214 */
[----:B------:R-:W-:-:S05]  /*a2c0*/  IMAD R19, R19, R28, R22 ;  /* 0x0000001c13137224 */ /* 0x000fca00078e0216 */
[----:B------:R-:W-:Y:S02]  /*a2d0*/  SEL R22, R2, R19, !P0 ;  /* 0x0000001302167207 */ /* 0x000fe40004000000 */
[----:B------:R-:W-:Y:S01]  /*a2e0*/  SEL R19, R19, R2, !P0 ;  /* 0x0000000213137207 */ /* 0x000fe20004000000 */
[----:B------:R-:W-:-:S07]  /*a2f0*/  IMAD.MOV.U32 R2, RZ, RZ, R11 ;  /* 0x000000ffff027224 */ /* 0x000fce00078e000b */
.L_x_291:
[----:B------:R-:W-:Y:S02]  /*a300*/  LOP3.LUT P0, RZ, R0, 0xff, RZ, 0xc0, !PT ;  /* 0x000000ff00ff7812 */ /* 0x000fe4000780c0ff */
[----:B------:R-:W-:-:S11]  /*a310*/  LOP3.LUT R175, R175, 0x1, RZ, 0x3c, !PT ;  /* 0x00000001afaf7812 */ /* 0x000fd600078e3cff */
[----:B------:R-:W-:Y:S05]  /*a320*/  @P0 BRA `(.L_x_294) ;  /* 0xffffff7000b40947 */ /* 0x000fea000383ffff */
[----:B------:R-:W-:Y:S05]  /*a330*/  EXIT ;  /* 0x000000000000794d */ /* 0x000fea0003800000 */
.L_x_17:
[----:B------:R-:W-:-:S08]  /*a340*/  ISETP.NE.AND P0, PT, R5, RZ, PT ;  /* 0x000000ff0500720c */ /* 0x000fd00003f05270 */
[----:B0-2---:R-:W0:-:S00]  /*a350*/  USETMAXREG.DEALLOC.CTAPOOL 0x28 ;  /* 0x00000028000079c8 */ /* 0x005e0000080e0500 */
[----:B------:R-:W-:Y:S05]  /*a360*/  @P0 EXIT ;  /* 0x000000000000094d */ /* 0x000fea0003800000 */
[----:B0-----:R-:W-:Y:S01]  /*a370*/  LOP3.LUT P0, RZ, R8, 0xff, RZ, 0xc0, !PT ;  /* 0x000000ff08ff7812 */ /* 0x001fe2000780c0ff */
[----:B------:R-:W-:Y:S02]  /*a380*/  IMAD.MOV.U32 R0, RZ, RZ, 0x1 ;  /* 0x00000001ff007424 */ /* 0x000fe400078e00ff */
[----:B------:R-:W-:-:S10]  /*a390*/  IMAD.MOV.U32 R8, RZ, RZ, RZ ;  /* 0x000000ffff087224 */ /* 0x000fd400078e00ff */
[----:B------:R-:W-:Y:S05]  /*a3a0*/  @!P0 BRA `(.L_x_295) ;  /* 0x0000000c00388947 */ /* 0x000fea0003800000 */
[----:B------:R-:W0:Y:S01]  /*a3b0*/  S2UR UR8, SR_CgaCtaId ;  /* 0x00000000000879c3 */ /* 0x000e220000008800 */
[----:B------:R-:W-:Y:S01]  /*a3c0*/  LOP3.LUT P0, RZ, R4, 0x1f, RZ, 0xc0, !PT ;  /* 0x0000001f04ff7812 */ /* 0x000fe2000780c0ff */
[----:B------:R-:W-:Y:S01]  /*a3d0*/  ULDC UR5, c[0x0][0x658] ;  /* 0x0001960000057ab9 */ /* 0x000fe20000000800 */
[----:B------:R-:W-:Y:S01]  /*a3e0*/  UMOV UR6, 0xffffffff ;  /* 0xffffffff00067882 */ /* 0x000fe20000000000 */
[----:B------:R-:W-:Y:S01]  /*a3f0*/  BSSY B0, `(.L_x_295) ;  /* 0x00000c9000007945 */ /* 0x000fe20003800000 */
[----:B------:R-:W-:Y:S01]  /*a400*/  USHF.L.U32 UR6, UR6, UR5, URZ ;  /* 0x0000000506067299 */ /* 0x000fe2000800063f */
[C---:B------:R-:W-:Y:S01]  /*a410*/  ISETP.NE.AND P2, PT, R3.reuse, RZ, PT ;  /* 0x000000ff0300720c */ /* 0x040fe20003f45270 */
[----:B------:R-:W-:Y:S01]  /*a420*/  IMAD.MOV.U32 R9, RZ, RZ, 0x1 ;  /* 0x00000001ff097424 */ /* 0x000fe200078e00ff */
[----:B------:R-:W-:Y:S01]  /*a430*/  ISETP.NE.OR P0, PT, R3, RZ, !P0 ;  /* 0x000000ff0300720c */ /* 0x000fe20004705670 */
[----:B------:R-:W-:Y:S01]  /*a440*/  IMAD.MOV.U32 R0, RZ, RZ, 0x1 ;  /* 0x00000001ff007424 */ /* 0x000fe200078e00ff */
[----:B------:R-:W-:Y:S01]  /*a450*/  LOP3.LUT R6, R16, 0x2, RZ, 0xfc, !PT ;  /* 0x0000000210067812 */ /* 0x000fe200078efcff */
[----:B------:R-:W-:Y:S01]  /*a460*/  IMAD.MOV.U32 R8, RZ, RZ, RZ ;  /* 0x000000ffff087224 */ /* 0x000fe200078e00ff */
[----:B------:R-:W-:Y:S01]  /*a470*/  ULDC UR4, c[0x0][0x600] ;  /* 0x0001800000047ab9 */ /* 0x000fe20000000800 */
[----:B------:R-:W-:Y:S01]  /*a480*/  UMOV UR7, 0x1 ;  /* 0x0000000100077882 */ /* 0x000fe20000000000 */
[----:B------:R-:W-:-:S02]  /*a490*/  UIADD3 UR22, UR40, 0x1, URZ ;  /* 0x0000000128167890 */ /* 0x000fc4000fffe03f */
[----:B------:R-:W-:Y:S02]  /*a4a0*/  UIADD3 UR15, UR4, -0x1, URZ ;  /* 0xffffffff040f7890 */ /* 0x000fe4000fffe03f */
[----:B------:R-:W-:Y:S02]  /*a4b0*/  USHF.L.U32 UR17, UR7, UR5, URZ ;  /* 0x0000000507117299 */ /* 0x000fe4000800063f */
[----:B------:R-:W-:Y:S01]  /*a4c0*/  ULOP3.LUT UR16, URZ, UR6, URZ, 0x33, !UPT ;  /* 0x000000063f107292 */ /* 0x000fe2000f8e333f */
[----:B------:R-:W-:Y:S01]  /*a4d0*/  ULDC.64 UR20, c[0x0][0x198] ;  /* 0x0000660000147ab9 */ /* 0x000fe20000000a00 */
[----:B0-----:R-:W-:-:S10]  /*a4e0*/  IMAD.U32 R7, RZ, RZ, UR8 ;  /* 0x00000008ff077e24 */ /* 0x001fd4000f8e00ff */
.L_x_307:
[----:B------:R-:W-:-:S03]  /*a4f0*/  UMOV UR4, 0xffffffff ;  /* 0xffffffff00047882 */ /* 0x000fc60000000000 */
[----:B------:R-:W-:Y:S05]  /*a500*/  BRA.DIV UR4, `(.L_x_296) ;  /* 0x0000000e04d07947 */ /* 0x000fea000b800000 */
[----:B------:R-:W-:-:S13]  /*a510*/  ELECT P6, URZ, PT ;  /* 0x00000000003f782f */ /* 0x000fda00038c0000 */
.L_x_319:
[----:B------:R-:W0:Y:S01]  /*a520*/  LDC R3, c[0x0][0x28c] ;  /* 0x0000a300ff037b82 */ /* 0x000e220000000800 */
[----:B------:R-:W-:Y:S01]  /*a530*/  BSSY B1, `(.L_x_297) ;  /* 0x000003c000017945 */ /* 0x000fe20003800000 */
[----:B0-----:R-:W-:-:S13]  /*a540*/  ISETP.LT.OR P6, PT, R3, 0x1, !P6 ;  /* 0x000000010300780c */ /* 0x001fda00077c1670 */
[----:B------:R-:W-:Y:S05]  /*a550*/  @P6 BRA `(.L_x_298) ;  /* 0x0000000000e46947 */ /* 0x000fea0003800000 */
[----:B------:R-:W-:Y:S02]  /*a560*/  IMAD R7, R19, 0x2, R7 ;  /* 0x0000000213077824 */ /* 0x000fe400078e0207 */
[----:B------:R-:W-:Y:S02]  /*a570*/  IMAD.SHL.U32 R22, R22, 0x100, RZ ;  /* 0x0000010016167824 */ /* 0x000fe400078e00ff */
[----:B------:R-:W-:Y:S02]  /*a580*/  IMAD.MOV.U32 R14, RZ, RZ, RZ ;  /* 0x000000ffff0e7224 */ /* 0x000fe400078e00ff */
[----:B------:R-:W-:Y:S02]  /*a590*/  IMAD.U32 R15, RZ, RZ, UR22 ;  /* 0x00000016ff0f7e24 */ /* 0x000fe4000f8e00ff */
[----:B------:R-:W-:Y:S02]  /*a5a0*/  IMAD.MOV.U32 R3, RZ, RZ, R0 ;  /* 0x000000ffff037224 */ /* 0x000fe400078e0000 */
[----:B------:R-:W-:-:S02]  /*a5b0*/  IMAD.MOV.U32 R4, RZ, RZ, R8 ;  /* 0x000000ffff047224 */ /* 0x000fc400078e0008 */
[----:B------:R-:W-:-:S07]  /*a5c0*/  IMAD.SHL.U32 R11, R7, 0x20, RZ ;  /* 0x00000020070b7824 */ /* 0x000fce00078e00ff */
.L_x_302:
[----:B------:R-:W0:Y:S01]  /*a5d0*/  S2UR UR4, SR_CgaCtaId ;  /* 0x00000000000479c3 */ /* 0x000e220000008800 */
[----:B------:R-:W-:Y:S02]  /*a5e0*/  MOV R10, 0x400 ;  /* 0x00000400000a7802 */ /* 0x000fe40000000f00 */
[----:B------:R-:W-:Y:S01]  /*a5f0*/  SHF.L.U32 R5, R3, 0x1f, RZ ;  /* 0x0000001f03057819 */ /* 0x000fe200000006ff */
[----:B0-----:R-:W-:-:S05]  /*a600*/  IMAD.U32 R7, RZ, RZ, UR4 ;  /* 0x00000004ff077e24 */ /* 0x001fca000f8e00ff */
[----:B------:R-:W-:Y:S02]  /*a610*/  LEA R13, R7, R10, 0x18 ;  /* 0x0000000a070d7211 */ /* 0x000fe400078ec0ff */
[----:B------:R-:W0:Y:S03]  /*a620*/  @!P2 LDC R10, c[0x0][0x500] ;  /* 0x00014000ff0aab82 */ /* 0x000e260000000800 */
[----:B------:R-:W-:-:S04]  /*a630*/  IMAD R12, R4, 0x8, R13 ;  /* 0x00000008040c7824 */ /* 0x000fc800078e020d */
[----:B------:R-:W1:Y:S02]  /*a640*/  SYNCS.PHASECHK.TRANS64.TRYWAIT P1, [R12+URZ+0x18], R5 ;  /* 0x000018050c0075a7 */ /* 0x000e64000802017f */
[----:B-1----:R-:W-:Y:S05]  /*a650*/  @!P1 BRA `(.L_x_299) ;  /* 0x0000000c009c9947 */ /* 0x002fea0003800000 */
.L_x_320:
[----:B-1----:R-:W-:Y:S01]  /*a660*/  PRMT R5, R6, 0x9910, RZ ;  /* 0x0000991006057816 */ /* 0x002fe200000000ff */
[----:B0-----:R0:W-:Y:S03]  /*a670*/  @!P2 SYNCS.ARRIVE.TRANS64 RZ, [R12+URZ], R10 ;  /* 0x0000000a0cffa9a7 */ /* 0x0011e6000800003f */
[----:B------:R-:W-:-:S13]  /*a680*/  ISETP.NE.AND P1, PT, R5, 0x2, PT ;  /* 0x000000020500780c */ /* 0x000fda0003f25270 */
[----:B0-----:R-:W-:Y:S05]  /*a690*/  @P1 BRA `(.L_x_300) ;  /* 0x0000000000041947 */ /* 0x001fea0003800000 */
[----:B------:R-:W-:Y:S01]  /*a6a0*/  BPT.TRAP 0x1 ;  /* 0x000000040000795c */ /* 0x000fe20000300000 */
.L_x_300:
[----:B------:R-:W-:Y:S05]  /*a6b0*/  @P0 BRA `(.L_x_301) ;  /* 0x0000000000040947 */ /* 0x000fea0003800000 */
[----:B------:R-:W-:Y:S01]  /*a6c0*/  BPT.TRAP 0x1 ;  /* 0x000000040000795c */ /* 0x000fe20000300000 */
.L_x_301:
[----:B------:R-:W-:Y:S01]  /*a6d0*/  IMAD R5, R4, 0x2, R7 ;  /* 0x0000000204057824 */ /* 0x000fe200078e0207 */
[----:B------:R-:W-:Y:S01]  /*a6e0*/  R2UR UR9, R12 ;  /* 0x000000000c0972ca */ /* 0x000fe200000e0000 */
[----:B------:R-:W-:Y:S01]  /*a6f0*/  VIADD R15, R15, 0xffffffff ;  /* 0xffffffff0f0f7836 */ /* 0x000fe20000000000 */
[----:B------:R-:W-:Y:S01]  /*a700*/  UIADD3 UR4, UP0, UR20, 0xf0, URZ ;  /* 0x000000f014047890 */ /* 0x000fe2000ff1e03f */
[----:B------:R-:W-:Y:S01]  /*a710*/  IMAD.SHL.U32 R5, R5, 0x400, RZ ;  /* 0x0000040005057824 */ /* 0x000fe200078e00ff */
[----:B------:R-:W-:Y:S01]  /*a720*/  R2UR UR11, R11 ;  /* 0x000000000b0b72ca */ /* 0x000fe200000e0000 */
[----:B------:R-:W-:Y:S01]  /*a730*/  UIADD3 UR24, UP1, UR20, 0x1f0, URZ ;  /* 0x000001f014187890 */ /* 0x000fe2000ff3e03f */
[----:B------:R-:W-:Y:S01]  /*a740*/  R2UR UR10, R14 ;  /* 0x000000000e0a72ca */ /* 0x000fe200000e0000 */
[--C-:B------:R-:W-:Y:S01]  /*a750*/  IMAD R5, R5, 0x2, R13.reuse ;  /* 0x0000000205057824 */ /* 0x100fe200078e020d */
[----:B------:R-:W-:Y:S01]  /*a760*/  R2UR UR12, R2 ;  /* 0x00000000020c72ca */ /* 0x000fe200000e0000 */
[----:B------:R-:W-:Y:S01]  /*a770*/  IMAD R13, R4, 0x4000, R13 ;  /* 0x00004000040d7824 */ /* 0x000fe200078e020d */
[----:B------:R-:W-:Y:S01]  /*a780*/  R2UR UR18, R22 ;  /* 0x00000000161272ca */ /* 0x000fe200000e0000 */
[----:B------:R-:W-:Y:S01]  /*a790*/  VIADD R4, R4, 0x1 ;  /* 0x0000000104047836 */ /* 0x000fe20000000000 */
[----:B------:R-:W-:Y:S01]  /*a7a0*/  R2UR UR5, R5 ;  /* 0x00000000050572ca */ /* 0x000fe200000e0000 */
[----:B------:R-:W-:Y:S01]  /*a7b0*/  UIADD3.X UR25, URZ, UR21, URZ, UP1, !UPT ;  /* 0x000000153f197290 */ /* 0x000fe20008ffe43f */
[----:B------:R-:W-:Y:S01]  /*a7c0*/  R2UR UR8, R13 ;  /* 0x000000000d0872ca */ /* 0x000fe200000e0000 */
[----:B------:R-:W-:Y:S01]  /*a7d0*/  UMOV UR19, 0x30000 ;  /* 0x0003000000137882 */ /* 0x000fe20000000000 */
[----:B------:R-:W-:Y:S01]  /*a7e0*/  ISETP.GT.AND P3, PT, R15, 0x1, PT ;  /* 0x000000010f00780c */ /* 0x000fe20003f64270 */
[----:B------:R-:W-:Y:S01]  /*a7f0*/  UMOV UR6, 0x0 ;  /* 0x0000000000067882 */ /* 0x000fe20000000000 */
[----:B------:R-:W-:Y:S01]  /*a800*/  UMOV UR7, 0x10000000 ;  /* 0x1000000000077882 */ /* 0x000fe20000000000 */
[----:B------:R-:W-:Y:S01]  /*a810*/  ISETP.NE.AND P1, PT, R4, 0x3, PT ;  /* 0x000000030400780c */ /* 0x000fe20003f25270 */
[----:B------:R-:W-:-:S03]  /*a820*/  VIADD R14, R14, 0x20 ;  /* 0x000000200e0e7836 */ /* 0x000fc60000000000 */
[----:B------:R-:W-:Y:S02]  /*a830*/  SEL R10, RZ, 0x1, P1 ;  /* 0x00000001ff0a7807 */ /* 0x000fe40000800000 */
[----:B------:R-:W-:Y:S01]  /*a840*/  UIADD3 UR13, UR5, 0x100, URZ ;  /* 0x00000100050d7890 */ /* 0x000fe2000fffe03f */
[----:B------:R-:W-:Y:S01]  /*a850*/  SEL R4, R4, RZ, P1 ;  /* 0x000000ff04047207 */ /* 0x000fe20000800000 */
[----:B------:R-:W-:Y:S01]  /*a860*/  UIADD3.X UR5, URZ, UR21, URZ, UP0, !UPT ;  /* 0x000000153f057290 */ /* 0x000fe200087fe43f */
[----:B------:R-:W-:Y:S01]  /*a870*/  LOP3.LUT R3, R3, R10, RZ, 0x3c, !PT ;  /* 0x0000000a03037212 */ /* 0x000fe200078e3cff */
[----:B------:R-:W-:-:S03]  /*a880*/  UIADD3 UR14, UR8, 0x3100, URZ ;  /* 0x00003100080e7890 */ /* 0x000fc6000fffe03f */
[----:B------:R-:W-:-:S04]  /*a890*/  UMOV UR8, UR13 ;  /* 0x0000000d00087c82 */ /* 0x000fc80008000000 */
[----:B------:R0:W-:Y:S02]  /*a8a0*/  UTMALDG.3D.MULTICAST [UR8], [UR4], UR19, desc[UR6] ;  /* 0x00000608040073b4 */ /* 0x0001e40008011813 */
[----:B0-----:R-:W-:Y:S01]  /*a8b0*/  UMOV UR8, UR14 ;  /* 0x0000000e00087c82 */ /* 0x001fe20008000000 */
[----:B------:R-:W-:Y:S02]  /*a8c0*/  UMOV UR11, UR18 ;  /* 0x00000012000b7c82 */ /* 0x000fe40008000000 */
[----:B------:R0:W-:Y:S02]  /*a8d0*/  UTMALDG.3D [UR8], [UR24], desc[UR6] ;  /* 0x00000608180075b4 */ /* 0x0001e40008011000 */
[----:B0-----:R-:W-:Y:S05]  /*a8e0*/  @P3 BRA `(.L_x_302) ;  /* 0xfffffffc00383947 */ /* 0x001fea000383ffff */
.L_x_298:
[----:B------:R-:W-:Y:S05]  /*a8f0*/  BSYNC B1 ;  /* 0x0000000000017941 */ /* 0x000fea0003800000 */
.L_x_297:
[----:B------:R-:W2:Y:S01]  /*a900*/  LDL.64 R12, [R1] ;  /* 0x00000000010c7983 */ /* 0x000ea20000100a00 */
[----:B------:R-:W-:Y:S01]  /*a910*/  LOP3.LUT P4, RZ, R9, 0xff, RZ, 0xc0, !PT ;  /* 0x000000ff09ff7812 */ /* 0x000fe2000788c0ff */
[----:B------:R-:W-:Y:S01]  /*a920*/  VIADD R8, R8, UR40 ;  /* 0x0000002808087c36 */ /* 0x000fe20008000000 */
[----:B------:R-:W-:Y:S01]  /*a930*/  ULDC.64 UR4, c[0x0][0x650] ;  /* 0x0001940000047ab9 */ /* 0x000fe20000000a00 */
[----:B------:R-:W-:Y:S01]  /*a940*/  IMAD.U32 R5, RZ, RZ, UR40 ;  /* 0x00000028ff057e24 */ /* 0x000fe2000f8e00ff */
[----:B------:R-:W-:Y:S01]  /*a950*/  UISETP.GE.U32.AND UP0, UPT, UR40, 0x3, UPT ;  /* 0x000000032800788c */ /* 0x000fe2000bf06070 */
[----:B------:R-:W-:Y:S01]  /*a960*/  BSSY B1, `(.L_x_303) ;  /* 0x000006f000017945 */ /* 0x000fe20003800000 */
[----:B------:R-:W-:Y:S01]  /*a970*/  ISETP.GT.U32.AND P1, PT, R8, 0x2, PT ;  /* 0x000000020800780c */ /* 0x000fe20003f24070 */
[----:B------:R-:W-:Y:S01]  /*a980*/  IMAD.MOV.U32 R19, RZ, RZ, -0x1 ;  /* 0xffffffffff137424 */ /* 0x000fe200078e00ff */
[----:B------:R-:W-:Y:S01]  /*a990*/  PRMT R9, RZ, 0x7610, R9 ;  /* 0x00007610ff097816 */ /* 0x000fe20000000009 */
[----:B------:R-:W-:Y:S01]  /*a9a0*/  IMAD.MOV.U32 R22, RZ, RZ, -0x1 ;  /* 0xffffffffff167424 */ /* 0x000fe200078e00ff */
[----:B------:R-:W-:-:S02]  /*a9b0*/  ISETP.LT.U32.AND P1, PT, R5, 0x3, P1 ;  /* 0x000000030500780c */ /* 0x000fc40000f21070 */
[----:B------:R-:W-:Y:S01]  /*a9c0*/  PLOP3.LUT P3, PT, PT, PT, UP0, 0x80, 0x0 ;  /* 0x000000000000781c */ /* 0x000fe20003f6f008 */
[----:B------:R-:W0:Y:S01]  /*a9d0*/  @P4 S2R R7, SR_CgaCtaId ;  /* 0x0000000000074919 */ /* 0x000e220000008800 */
[----:B------:R-:W-:-:S04]  /*a9e0*/  @P4 MOV R2, 0x400 ;  /* 0x0000040000024802 */ /* 0x000fc80000000f00 */
[----:B0-----:R-:W-:Y:S01]  /*a9f0*/  @P4 LEA R4, R7, R2, 0x18 ;  /* 0x0000000207044211 */ /* 0x001fe200078ec0ff */
[----:B------:R-:W-:-:S03]  /*aa00*/  IMAD.WIDE.U32 R2, R8, -0x55555555, RZ ;  /* 0xaaaaaaab08027825 */ /* 0x000fc600078e00ff */
[----:B------:R0:W-:Y:S01]  /*aa10*/  @P4 SYNCS.ARRIVE.TRANS64.A1T0 RZ, [R4+URZ+0x68], RZ ;  /* 0x000068ff04ff49a7 */ /* 0x0001e2000810003f */
[----:B------:R-:W-:Y:S01]  /*aa20*/  IMAD.MOV.U32 R2, RZ, RZ, -0x1 ;  /* 0xffffffffff027424 */ /* 0x000fe200078e00ff */
[----:B------:R-:W-:Y:S02]  /*aa30*/  SHF.R.U32.HI R5, RZ, 0x1, R3 ;  /* 0x00000001ff057819 */ /* 0x000fe40000011603 */
[----:B------:R-:W-:-:S03]  /*aa40*/  SEL R3, RZ, 0x1, !P1 ;  /* 0x00000001ff037807 */ /* 0x000fc60004800000 */
[----:B------:R-:W-:Y:S01]  /*aa50*/  IMAD R8, R5, -0x3, R8 ;  /* 0xfffffffd05087824 */ /* 0x000fe200078e0208 */
[----:B------:R-:W-:Y:S02]  /*aa60*/  LOP3.LUT R0, R0, R3, RZ, 0x3c, !PT ;  /* 0x0000000300007212 */ /* 0x000fe400078e3cff */
[----:B------:R-:W-:Y:S02]  /*aa70*/  PRMT R3, RZ, 0x7610, R3 ;  /* 0x00007610ff037816 */ /* 0x000fe40000000003 */
[----:B------:R-:W-:Y:S02]  /*aa80*/  @P3 LOP3.LUT R0, R0, 0x1, R5, 0x78, !PT ;  /* 0x0000000100003812 */ /* 0x000fe400078e7805 */
[----:B--2---:R-:W-:-:S04]  /*aa90*/  IADD3 R18, P4, R18, R12, RZ ;  /* 0x0000000c12127210 */ /* 0x004fc80007f9e0ff */
[----:B------:R-:W-:Y:S01]  /*aaa0*/  ISETP.GE.U32.AND P1, PT, R18, UR4, PT ;  /* 0x0000000412007c0c */ /* 0x000fe2000bf26070 */
[----:B------:R-:W-:-:S05]  /*aab0*/  IMAD.X R17, R17, 0x1, R23, P4 ;  /* 0x0000000111117824 */ /* 0x000fca00020e0617 */
[----:B------:R-:W-:-:S13]  /*aac0*/  ISETP.GE.U32.AND.EX P1, PT, R17, UR5, PT, P1 ;  /* 0x0000000511007c0c */ /* 0x000fda000bf26110 */
[----:B0-----:R-:W-:Y:S05]  /*aad0*/  @P1 BRA `(.L_x_304) ;  /* 0x00000004005c1947 */ /* 0x001fea0003800000 */
[----:B------:R-:W0:Y:S01]  /*aae0*/  S2R R12, SR_CTAID.X ;  /* 0x00000000000c7919 */ /* 0x000e220000002500 */
[----:B------:R-:W-:Y:S01]  /*aaf0*/  ULDC.64 UR4, c[0x0][0x628] ;  /* 0x00018a0000047ab9 */ /* 0x000fe20000000a00 */
[----:B------:R-:W1:Y:S01]  /*ab00*/  LDC R13, c[0x0][0x144] ;  /* 0x00005100ff0d7b82 */ /* 0x000e620000000800 */
[----:B------:R-:W-:Y:S01]  /*ab10*/  ISETP.NE.U32.AND P1, PT, RZ, UR4, PT ;  /* 0x00000004ff007c0c */ /* 0x000fe2000bf25070 */
[----:B------:R-:W2:Y:S01]  /*ab20*/  S2R R10, SR_CTAID.Y ;  /* 0x00000000000a7919 */ /* 0x000ea20000002600 */
[----:B------:R-:W-:Y:S01]  /*ab30*/  ULDC UR7, c[0x0][0x630] ;  /* 0x00018c0000077ab9 */ /* 0x000fe20000000800 */
[----:B------:R-:W-:Y:S01]  /*ab40*/  ULDC UR8, c[0x0][0x150] ;  /* 0x0000540000087ab9 */ /* 0x000fe20000000800 */
[----:B------:R-:W-:Y:S01]  /*ab50*/  ISETP.NE.AND.EX P1, PT, RZ, UR5, PT, P1 ;  /* 0x00000005ff007c0c */ /* 0x000fe2000bf25310 */
[----:B------:R-:W-:Y:S02]  /*ab60*/  IMAD.MOV.U32 R2, RZ, RZ, R18 ;  /* 0x000000ffff027224 */ /* 0x000fe400078e0012 */
[----:B------:R-:W-:Y:S01]  /*ab70*/  IMAD.MOV.U32 R3, RZ, RZ, R17 ;  /* 0x000000ffff037224 */ /* 0x000fe200078e0011 */
[----:B0-----:R-:W-:-:S09]  /*ab80*/  I2FP.F32.U32 R14, R12 ;  /* 0x0000000c000e7245 */ /* 0x001fd20000201000 */
[----:B------:R-:W-:Y:S05]  /*ab90*/  @!P1 BRA `(.L_x_305) ;  /* 0x0000000000289947 */ /* 0x000fea0003800000 */
[----:B------:R-:W-:Y:S02]  /*aba0*/  ULDC UR6, c[0x0][0x634] ;  /* 0x00018d0000067ab9 */ /* 0x000fe40000000800 */
[----:B------:R-:W-:-:S05]  /*abb0*/  IADD3 R3, P1, R18, UR6, RZ ;  /* 0x0000000612037c10 */ /* 0x000fca000ff3e0ff */
[----:B------:R-:W-:-:S04]  /*abc0*/  IMAD.X R11, RZ, RZ, R17, P1 ;  /* 0x000000ffff0b7224 */ /* 0x000fc800008e0611 */
[----:B------:R-:W-:-:S04]  /*abd0*/  IMAD.WIDE.U32 R4, R11, UR4, RZ ;  /* 0x000000040b047c25 */ /* 0x000fc8000f8e00ff */
[----:B------:R-:W-:-:S04]  /*abe0*/  IMAD.WIDE.U32 R4, P1, R3, UR5, R4 ;  /* 0x0000000503047c25 */ /* 0x000fc8000f820004 */
[----:B------:R-:W-:-:S04]  /*abf0*/  IMAD.WIDE.U32 R2, R3, UR4, RZ ;  /* 0x0000000403027c25 */ /* 0x000fc8000f8e00ff */
[----:B------:R-:W-:Y:S01]  /*ac00*/  IMAD.MOV.U32 R2, RZ, RZ, R5 ;  /* 0x000000ffff027224 */ /* 0x000fe200078e0005 */
[----:B------:R-:W-:Y:S01]  /*ac10*/  IADD3 RZ, P3, R3, R4, RZ ;  /* 0x0000000403ff7210 */ /* 0x000fe20007f7e0ff */
[----:B------:R-:W-:-:S04]  /*ac20*/  IMAD.X R3, RZ, RZ, RZ, P1 ;  /* 0x000000ffff037224 */ /* 0x000fc800008e06ff */
[----:B------:R-:W-:-:S08]  /*ac30*/  IMAD.WIDE.U32.X R2, R11, UR5, R2, P3 ;  /* 0x000000050b027c25 */ /* 0x000fd000098e0402 */
.L_x_305:
[----:B------:R-:W-:Y:S01]  /*ac40*/  FMUL R14, R14, UR8 ;  /* 0x000000080e0e7c20 */ /* 0x000fe20008400000 */
[--C-:B------:R-:W-:Y:S01]  /*ac50*/  SHF.R.U64 R11, R2, UR7, R3.reuse ;  /* 0x00000007020b7c19 */ /* 0x100fe20008001203 */
[----:B------:R-:W-:Y:S01]  /*ac60*/  ULDC.64 UR4, c[0x0][0x620] ;  /* 0x0001880000047ab9 */ /* 0x000fe20000000a00 */
[----:B------:R-:W-:Y:S01]  /*ac70*/  SHF.R.U32.HI R2, RZ, UR7, R3 ;  /* 0x00000007ff027c19 */ /* 0x000fe20008011603 */
[----:B------:R-:W-:Y:S01]  /*ac80*/  IMAD.MOV.U32 R3, RZ, RZ, R17 ;  /* 0x000000ffff037224 */ /* 0x000fe200078e0011 */
[----:B------:R-:W-:Y:S01]  /*ac90*/  IADD3 R15, P1, RZ, -R11, RZ ;  /* 0x8000000bff0f7210 */ /* 0x000fe20007f3e0ff */
[----:B------:R-:W0:Y:S01]  /*aca0*/  F2I.U32.TRUNC.NTZ R14, R14 ;  /* 0x0000000e000e7305 */ /* 0x000e22000020f000 */
[----:B------:R-:W-:-:S03]  /*acb0*/  ULDC.64 UR6, c[0x0][0x640] ;  /* 0x0001900000067ab9 */ /* 0x000fc60000000a00 */
[----:B------:R-:W-:Y:S01]  /*acc0*/  IMAD.X R2, RZ, RZ, ~R2, P1 ;  /* 0x000000ffff027224 */ /* 0x000fe200008e0e02 */
[----:B------:R-:W-:-:S03]  /*acd0*/  ISETP.NE.U32.AND P1, PT, RZ, UR6, PT ;  /* 0x00000006ff007c0c */ /* 0x000fc6000bf25070 */
[----:B------:R-:W-:Y:S01]  /*ace0*/  IMAD R2, R2, UR4, RZ ;  /* 0x0000000402027c24 */ /* 0x000fe2000f8e02ff */
[----:B------:R-:W-:-:S03]  /*acf0*/  ISETP.NE.AND.EX P1, PT, RZ, UR7, PT, P1 ;  /* 0x00000007ff007c0c */ /* 0x000fc6000bf25310 */
[C---:B------:R-:W-:Y:S01]  /*ad00*/  IMAD R5, R15.reuse, UR5, R2 ;  /* 0x000000050f057c24 */ /* 0x040fe2000f8e0202 */
[----:B------:R-:W-:Y:S01]  /*ad10*/  ULDC UR5, c[0x0][0x154] ;  /* 0x0000550000057ab9 */ /* 0x000fe20000000800 */
[----:B------:R-:W-:Y:S02]  /*ad20*/  IMAD.MOV.U32 R2, RZ, RZ, R18 ;  /* 0x000000ffff027224 */ /* 0x000fe400078e0012 */
[----:B0-----:R-:W-:Y:S02]  /*ad30*/  IMAD.MOV R4, RZ, RZ, -R14 ;  /* 0x000000ffff047224 */ /* 0x001fe400078e0a0e */
[----:B------:R-:W-:Y:S01]  /*ad40*/  IMAD.WIDE.U32 R2, R15, UR4, R2 ;  /* 0x000000040f027c25 */ /* 0x000fe2000f8e0002 */
[----:B------:R-:W-:-:S03]  /*ad50*/  ULDC UR4, c[0x0][0x618] ;  /* 0x0001860000047ab9 */ /* 0x000fc60000000800 */
[----:B-1----:R-:W-:Y:S01]  /*ad60*/  IMAD R12, R13, R4, R12 ;  /* 0x000000040d0c7224 */ /* 0x002fe200078e020c */
[----:B--2---:R-:W-:Y:S01]  /*ad70*/  I2FP.F32.U32 R4, R10 ;  /* 0x0000000a00047245 */ /* 0x004fe20000201000 */
[----:B------:R-:W0:Y:S01]  /*ad80*/  LDC R13, c[0x0][0x148] ;  /* 0x00005200ff0d7b82 */ /* 0x000e220000000800 */
[----:B------:R-:W-:-:S03]  /*ad90*/  IMAD.IADD R3, R3, 0x1, R5 ;  /* 0x0000000103037824 */ /* 0x000fc600078e0205 */
[----:B------:R-:W-:Y:S02]  /*ada0*/  FMUL R4, R4, UR5 ;  /* 0x0000000504047c20 */ /* 0x000fe40008400000 */
[--C-:B------:R-:W-:Y:S02]  /*adb0*/  SHF.R.U64 R14, R2, UR4, R3.reuse ;  /* 0x00000004020e7c19 */ /* 0x100fe40008001203 */
[----:B------:R-:W-:Y:S01]  /*adc0*/  SHF.R.U32.HI R3, RZ, UR4, R3 ;  /* 0x00000004ff037c19 */ /* 0x000fe20008011603 */
[----:B------:R1:W2:Y:S01]  /*add0*/  F2I.U32.TRUNC.NTZ R20, R4 ;  /* 0x0000000400147305 */ /* 0x0002a2000020f000 */
[----:B------:R-:W-:Y:S02]  /*ade0*/  ULDC UR4, c[0x0][0x608] ;  /* 0x0001820000047ab9 */ /* 0x000fe40000000800 */
[--C-:B------:R-:W-:Y:S02]  /*adf0*/  SHF.R.U64 R19, R14, UR4, R3.reuse ;  /* 0x000000040e137c19 */ /* 0x100fe40008001203 */
[----:B------:R-:W-:Y:S01]  /*ae00*/  SHF.R.U32.HI R2, RZ, UR4, R3 ;  /* 0x00000004ff027c19 */ /* 0x000fe20008011603 */
[----:B------:R-:W-:-:S03]  /*ae10*/  ULDC UR4, c[0x0][0x658] ;  /* 0x0001960000047ab9 */ /* 0x000fc60000000800 */
[--C-:B------:R-:W-:Y:S02]  /*ae20*/  SHF.R.U64 R15, R19, UR4, R2.reuse ;  /* 0x00000004130f7c19 */ /* 0x100fe40008001202 */
[----:B------:R-:W-:-:S03]  /*ae30*/  SHF.R.U32.HI R21, RZ, UR4, R2 ;  /* 0x00000004ff157c19 */ /* 0x000fc60008011602 */
[----:B------:R-:W-:Y:S02]  /*ae40*/  IMAD.MOV.U32 R2, RZ, RZ, R15 ;  /* 0x000000ffff027224 */ /* 0x000fe400078e000f */
[----:B------:R-:W-:Y:S01]  /*ae50*/  IMAD.MOV.U32 R3, RZ, RZ, R21 ;  /* 0x000000ffff037224 */ /* 0x000fe200078e0015 */
[----:B-12---:R-:W-:Y:S06]  /*ae60*/  @!P1 BRA `(.L_x_306) ;  /* 0x0000000000289947 */ /* 0x006fec0003800000 */
        /* <DEDUP_REMOVED lines=10> */
.L_x_306:
[----:B------:R-:W1:Y:S01]  /*af10*/  LDC R4, c[0x0][0x65c] ;  /* 0x00019700ff047b82 */ /* 0x000e620000000800 */
[----:B------:R-:W-:Y:S01]  /*af20*/  ULDC UR4, c[0x0][0x648] ;  /* 0x0001920000047ab9 */ /* 0x000fe20000000800 */
[----:B------:R-:W-:Y:S01]  /*af30*/  LOP3.LUT R19, R19, UR16, RZ, 0xc0, !PT ;  /* 0x0000001013137c12 */ /* 0x000fe2000f8ec0ff */
[----:B------:R-:W-:Y:S01]  /*af40*/  IMAD.MOV R20, RZ, RZ, -R20 ;  /* 0x000000ffff147224 */ /* 0x000fe200078e0a14 */
[----:B------:R-:W-:Y:S01]  /*af50*/  SHF.R.U64 R2, R2, UR4, R3 ;  /* 0x0000000402027c19 */ /* 0x000fe20008001203 */
[----:B------:R-:W-:Y:S01]  /*af60*/  ULDC UR4, c[0x0][0x638] ;  /* 0x00018e0000047ab9 */ /* 0x000fe20000000800 */
[----:B------:R-:W-:Y:S01]  /*af70*/  LOP3.LUT R14, R14, UR15, RZ, 0xc0, !PT ;  /* 0x0000000f0e0e7c12 */ /* 0x000fe2000f8ec0ff */
[----:B------:R-:W-:Y:S01]  /*af80*/  ULDC UR5, c[0x0][0x610] ;  /* 0x0001840000057ab9 */ /* 0x000fe20000000800 */
[----:B------:R-:W-:Y:S02]  /*af90*/  IMAD.MOV.U32 R3, RZ, RZ, 0x1 ;  /* 0x00000001ff037424 */ /* 0x000fe400078e00ff */
[----:B------:R-:W-:Y:S01]  /*afa0*/  IMAD R19, R2, UR17, R19 ;  /* 0x0000001102137c24 */ /* 0x000fe2000f8e0213 */
[----:B-1----:R-:W-:Y:S01]  /*afb0*/  ISETP.NE.AND P1, PT, R4, 0x1, PT ;  /* 0x000000010400780c */ /* 0x002fe20003f25270 */
[----:B------:R-:W-:-:S02]  /*afc0*/  IMAD.MOV R4, RZ, RZ, -R2 ;  /* 0x000000ffff047224 */ /* 0x000fc400078e0a02 */
[----:B------:R-:W-:Y:S02]  /*afd0*/  IMAD.MOV.U32 R2, RZ, RZ, R11 ;  /* 0x000000ffff027224 */ /* 0x000fe400078e000b */
[----:B------:R-:W-:Y:S01]  /*afe0*/  IMAD R15, R4, UR4, R15 ;  /* 0x00000004040f7c24 */ /* 0x000fe2000f8e020f */
[----:B------:R-:W-:-:S03]  /*aff0*/  ULDC UR4, c[0x0][0x600] ;  /* 0x0001800000047ab9 */ /* 0x000fc60000000800 */
[----:B------:R-:W-:-:S04]  /*b000*/  IMAD R15, R15, UR4, R14 ;  /* 0x000000040f0f7c24 */ /* 0x000fc8000f8e020e */
[----:B0-----:R-:W-:-:S04]  /*b010*/  @P1 IMAD R12, R13, R20, R10 ;  /* 0x000000140d0c1224 */ /* 0x001fc800078e020a */
[----:B------:R-:W-:-:S05]  /*b020*/  IMAD R12, R19, UR5, R12 ;  /* 0x00000005130c7c24 */ /* 0x000fca000f8e020c */
[----:B------:R-:W-:Y:S02]  /*b030*/  SEL R22, R15, R12, !P1 ;  /* 0x0000000c0f167207 */ /* 0x000fe40004800000 */
[----:B------:R-:W-:-:S07]  /*b040*/  SEL R19, R12, R15, !P1 ;  /* 0x0000000f0c137207 */ /* 0x000fce0004800000 */
.L_x_304:
[----:B------:R-:W-:Y:S05]  /*b050*/  BSYNC B1 ;  /* 0x0000000000017941 */ /* 0x000fea0003800000 */
.L_x_303:
[----:B------:R-:W-:-:S13]  /*b060*/  LOP3.LUT P1, RZ, R3, 0xff, RZ, 0xc0, !PT ;  /* 0x000000ff03ff7812 */ /* 0x000fda000782c0ff */
[----:B------:R-:W-:Y:S05]  /*b070*/  @P1 BRA `(.L_x_307) ;  /* 0xfffffff4001c1947 */ /* 0x000fea000383ffff */
[----:B------:R-:W-:Y:S05]  /*b080*/  BSYNC B0 ;  /* 0x0000000000007941 */ /* 0x000fea0003800000 */
.L_x_295:
[----:B------:R-:W-:-:S03]  /*b090*/  UMOV UR4, 0xffffffff ;  /* 0xffffffff00047882 */ /* 0x000fc60000000000 */
[----:B------:R-:W-:Y:S05]  /*b0a0*/  BRA.DIV UR4, `(.L_x_308) ;  /* 0x00000006041c7947 */ /* 0x000fea000b800000 */
[----:B------:R-:W-:-:S13]  /*b0b0*/  ELECT P6, URZ, PT ;  /* 0x00000000003f782f */ /* 0x000fda00038c0000 */
.L_x_323:
[----:B------:R-:W-:Y:S04]  /*b0c0*/  BSSY B0, `(.L_x_309) ;  /* 0x0000022000007945 */ /* 0x000fe80003800000 */
[----:B------:R-:W-:Y:S05]  /*b0d0*/  @!P6 BRA `(.L_x_310) ;  /* 0x000000000080e947 */ /* 0x000fea0003800000 */
[----:B------:R-:W-:-:S04]  /*b0e0*/  LOP3.LUT R16, R16, 0x2, RZ, 0xfc, !PT ;  /* 0x0000000210107812 */ /* 0x000fc800078efcff */
[----:B------:R-:W-:-:S13]  /*b0f0*/  ISETP.NE.AND P0, PT, R16, 0x3, PT ;  /* 0x000000031000780c */ /* 0x000fda0003f05270 */
[----:B------:R-:W-:Y:S05]  /*b100*/  @!P0 BRA `(.L_x_311) ;  /* 0x0000000000048947 */ /* 0x000fea0003800000 */
[----:B------:R-:W-:Y:S01]  /*b110*/  BPT.TRAP 0x1 ;  /* 0x000000040000795c */ /* 0x000fe20000300000 */
.L_x_311:
[----:B------:R-:W0:Y:S01]  /*b120*/  S2R R3, SR_CgaCtaId ;  /* 0x0000000000037919 */ /* 0x000e220000008800 */
[----:B------:R-:W-:-:S04]  /*b130*/  MOV R2, 0x400 ;  /* 0x0000040000027802 */ /* 0x000fc80000000f00 */
[----:B0-----:R-:W-:Y:S02]  /*b140*/  LEA R3, R3, R2, 0x18 ;  /* 0x0000000203037211 */ /* 0x001fe400078ec0ff */
[----:B------:R-:W-:-:S03]  /*b150*/  SHF.L.U32 R2, R0, 0x1f, RZ ;  /* 0x0000001f00027819 */ /* 0x000fc600000006ff */
[----:B------:R-:W-:-:S04]  /*b160*/  VIADD R3, R3, 0x18 ;  /* 0x0000001803037836 */ /* 0x000fc80000000000 */
[C---:B------:R-:W-:Y:S02]  /*b170*/  IMAD R7, R8.reuse, 0x8, R3 ;  /* 0x0000000808077824 */ /* 0x040fe400078e0203 */
[----:B------:R-:W-:Y:S02]  /*b180*/  VIADD R8, R8, 0x1 ;  /* 0x0000000108087836 */ /* 0x000fe40000000000 */
[----:B------:R-:W0:Y:S03]  /*b190*/  SYNCS.PHASECHK.TRANS64.TRYWAIT P0, [R7+URZ], R2 ;  /* 0x00000002070075a7 */ /* 0x000e26000800017f */
[----:B------:R-:W-:-:S04]  /*b1a0*/  ISETP.NE.AND P1, PT, R8, 0x3, PT ;  /* 0x000000030800780c */ /* 0x000fc80003f25270 */
[----:B------:R-:W-:Y:S02]  /*b1b0*/  SEL R5, RZ, 0x1, P1 ;  /* 0x00000001ff057807 */ /* 0x000fe40000800000 */
[----:B------:R-:W-:Y:S02]  /*b1c0*/  SEL R8, R8, RZ, P1 ;  /* 0x000000ff08087207 */ /* 0x000fe40000800000 */
[----:B------:R-:W-:-:S03]  /*b1d0*/  LOP3.LUT R5, R0, R5, RZ, 0x3c, !PT ;  /* 0x0000000500057212 */ /* 0x000fc600078e3cff */
[----:B------:R-:W-:Y:S01]  /*b1e0*/  IMAD R9, R8, 0x8, R3 ;  /* 0x0000000808097824 */ /* 0x000fe200078e0203 */
[----:B------:R-:W-:Y:S01]  /*b1f0*/  SHF.L.U32 R4, R5, 0x1f, RZ ;  /* 0x0000001f05047819 */ /* 0x000fe200000006ff */
[----:B0-----:R-:W-:Y:S06]  /*b200*/  @!P0 BRA `(.L_x_312) ;  /* 0x0000000000e48947 */ /* 0x001fec0003800000 */
.L_x_324:
[----:B------:R-:W1:Y:S01]  /*b210*/  SYNCS.PHASECHK.TRANS64.TRYWAIT P0, [R9+URZ], R4 ;  /* 0x00000004090075a7 */ /* 0x000e62000800017f */
[----:B------:R-:W-:-:S05]  /*b220*/  VIADD R0, R8, 0x1 ;  /* 0x0000000108007836 */ /* 0x000fca0000000000 */
[----:B------:R-:W-:-:S04]  /*b230*/  ISETP.NE.AND P1, PT, R0, 0x3, PT ;  /* 0x000000030000780c */ /* 0x000fc80003f25270 */
[----:B0-----:R-:W-:Y:S02]  /*b240*/  SEL R2, RZ, 0x1, P1 ;  /* 0x00000001ff027807 */ /* 0x001fe40000800000 */
[----:B------:R-:W-:Y:S02]  /*b250*/  SEL R0, R0, RZ, P1 ;  /* 0x000000ff00007207 */ /* 0x000fe40000800000 */
[----:B------:R-:W-:Y:S01]  /*b260*/  LOP3.LUT R2, R5, R2, RZ, 0x3c, !PT ;  /* 0x0000000205027212 */ /* 0x000fe200078e3cff */
[----:B-1----:R-:W-:Y:S06]  /*b270*/  @!P0 BRA `(.L_x_313) ;  /* 0x0000000000dc8947 */ /* 0x002fec0003800000 */
.L_x_325:
[----:B------:R-:W-:Y:S01]  /*b280*/  IMAD R3, R0, 0x8, R3 ;  /* 0x0000000800037824 */ /* 0x000fe200078e0203 */
[----:B------:R-:W-:-:S07]  /*b290*/  SHF.L.U32 R0, R2, 0x1f, RZ ;  /* 0x0000001f02007819 */ /* 0x000fce00000006ff */
.L_x_314:
[----:B-1----:R1:W2:Y:S02]  /*b2a0*/  SYNCS.PHASECHK.TRANS64.TRYWAIT P0, [R3+URZ], R0 ;  /* 0x00000000030075a7 */ /* 0x0022a4000800017f */
[----:B--2---:R-:W-:Y:S05]  /*b2b0*/  @!P0 NANOSLEEP.SYNCS 0x989680 ;  /* 0x009896800000895d */ /* 0x004fea0003900000 */
[----:B------:R-:W2:Y:S02]  /*b2c0*/  @!P0 SYNCS.PHASECHK.TRANS64 P0, [R3+URZ], R0 ;  /* 0x00000000030085a7 */ /* 0x000ea4000800007f */
[----:B--2---:R-:W-:Y:S05]  /*b2d0*/  @!P0 BRA `(.L_x_314) ;  /* 0xfffffffc00f08947 */ /* 0x004fea000383ffff */
.L_x_310:
[----:B------:R-:W-:Y:S05]  /*b2e0*/  BSYNC B0 ;  /* 0x0000000000007941 */ /* 0x000fea0003800000 */
.L_x_309:
[----:B------:R-:W-:Y:S05]  /*b2f0*/  EXIT ;  /* 0x000000000000794d */ /* 0x000fea0003800000 */
.L_x_19:
[----:B-1----:R1:W2:Y:S02]  /*b300*/  SYNCS.PHASECHK.TRANS64.TRYWAIT P0, [R161+URZ], R0 ;  /* 0x00000000a10075a7 */ /* 0x0022a4000800017f */
[----:B--2---:R-:W-:Y:S05]  /*b310*/  @!P0 NANOSLEEP.SYNCS 0x989680 ;  /* 0x009896800000895d */ /* 0x004fea0003900000 */
[----:B------:R-:W2:Y:S02]  /*b320*/  @!P0 SYNCS.PHASECHK.TRANS64 P0, [R161+URZ], R0 ;  /* 0x00000000a10085a7 */ /* 0x000ea4000800007f */
[----:B--2---:R-:W-:Y:S05]  /*b330*/  @!P0 BRA `(.L_x_19) ;  /* 0xfffffffc00f08947 */ /* 0x004fea000383ffff */
[----:B------:R-:W-:Y:S05]  /*b340*/  BRA `(.L_x_315) ;  /* 0xffffff6000c07947 */ /* 0x000fea000383ffff */
.L_x_24:
[----:B--2---:R2:W3:Y:S02]  /*b350*/  SYNCS.PHASECHK.TRANS64.TRYWAIT P1, [R3+URZ], R0 ;  /* 0x00000000030075a7 */ /* 0x0044e4000802017f */
[----:B---3--:R-:W-:Y:S05]  /*b360*/  @!P1 NANOSLEEP.SYNCS 0x989680 ;  /* 0x009896800000995d */ /* 0x008fea0003900000 */
[----:B------:R-:W3:Y:S02]  /*b370*/  @!P1 SYNCS.PHASECHK.TRANS64 P1, [R3+URZ], R0 ;  /* 0x00000000030095a7 */ /* 0x000ee4000802007f */
[----:B---3--:R-:W-:Y:S05]  /*b380*/  @!P1 BRA `(.L_x_24) ;  /* 0xfffffffc00f09947 */ /* 0x008fea000383ffff */
[----:B------:R-:W-:Y:S05]  /*b390*/  BRA `(.L_x_23) ;  /* 0xffffff64002c7947 */ /* 0x000fea000383ffff */
.L_x_29:
[----:B--2---:R-:W-:-:S04]  /*b3a0*/  IMAD.U32 R5, RZ, RZ, UR4 ;  /* 0x00000004ff057e24 */ /* 0x004fc8000f8e00ff */
[----:B------:R2:W3:Y:S03]  /*b3b0*/  SYNCS.PHASECHK.TRANS64.TRYWAIT P1, [R5+URZ], R4 ;  /* 0x00000004050075a7 */ /* 0x0004e6000802017f */
[----:B---3--:R-:W-:Y:S05]  /*b3c0*/  @!P1 NANOSLEEP.SYNCS 0x989680 ;  /* 0x009896800000995d */ /* 0x008fea0003900000 */
[----:B------:R-:W3:Y:S02]  /*b3d0*/  @!P1 SYNCS.PHASECHK.TRANS64 P1, [R5+URZ], R4 ;  /* 0x00000004050095a7 */ /* 0x000ee4000802007f */
[----:B---3--:R-:W-:Y:S05]  /*b3e0*/  @!P1 BRA `(.L_x_29) ;  /* 0xfffffffc00ec9947 */ /* 0x008fea000383ffff */
[----:B------:R-:W-:Y:S05]  /*b3f0*/  BRA `(.L_x_28) ;  /* 0xffffff6400c07947 */ /* 0x000fea000383ffff */
.L_x_35:
[----:B-1----:R1:W2:Y:S02]  /*b400*/  SYNCS.PHASECHK.TRANS64.TRYWAIT P0, [R161+URZ+0x10], R0 ;  /* 0x00001000a10075a7 */ /* 0x0022a4000800017f */
[----:B--2---:R-:W-:Y:S05]  /*b410*/  @!P0 NANOSLEEP.SYNCS 0x989680 ;  /* 0x009896800000895d */ /* 0x004fea0003900000 */
[----:B------:R-:W2:Y:S02]  /*b420*/  @!P0 SYNCS.PHASECHK.TRANS64 P0, [R161+URZ+0x10], R0 ;  /* 0x00001000a10085a7 */ /* 0x000ea4000800007f */
[----:B--2---:R-:W-:Y:S05]  /*b430*/  @!P0 BRA `(.L_x_35) ;  /* 0xfffffffc00f08947 */ /* 0x004fea000383ffff */
[----:B------:R-:W-:Y:S05]  /*b440*/  BRA `(.L_x_316) ;  /* 0xffffff6800d07947 */ /* 0x000fea000383ffff */
.L_x_296:
[----:B------:R-:W-:Y:S01]  /*b450*/  BSSY B1, `(.L_x_317) ;  /* 0x0000006000017945 */ /* 0x000fe20003800000 */
[----:B------:R-:W-:-:S07]  /*b460*/  IMAD.MOV.U32 R15, RZ, RZ, -0x1 ;  /* 0xffffffffff0f7424 */ /* 0x000fce00078e00ff */
[----:B-----5:R-:W-:Y:S05]  /*b470*/  WARPSYNC.COLLECTIVE R15, `(.L_x_318) ;  /* 0x000000000f0c7348 */ /* 0x020fea0003c00000 */
[----:B------:R-:W-:Y:S02]  /*b480*/  ELECT P6, UR62, PT ;  /* 0x00000000003e782f */ /* 0x000fe400038c0000 */
[----:B------:R-:W-:Y:S01]  /*b490*/  MOV R14, UR62 ;  /* 0x0000003e000e7c02 */ /* 0x000fe20008000f00 */
[----:B-----5:R-:W-:Y:S10]  /*b4a0*/  ENDCOLLECTIVE ;  /* 0x000000000000791b */ /* 0x020ff40003800000 */
.L_x_318:
[----:B------:R-:W-:Y:S05]  /*b4b0*/  BSYNC B1 ;  /* 0x0000000000017941 */ /* 0x000fea0003800000 */
.L_x_317:
[----:B------:R-:W-:Y:S05]  /*b4c0*/  BRA `(.L_x_319) ;  /* 0xfffffff000147947 */ /* 0x000fea000383ffff */
.L_x_299:
[----:B-1----:R1:W2:Y:S02]  /*b4d0*/  SYNCS.PHASECHK.TRANS64.TRYWAIT P1, [R12+URZ+0x18], R5 ;  /* 0x000018050c0075a7 */ /* 0x0022a4000802017f */
[----:B--2---:R-:W-:Y:S05]  /*b4e0*/  @!P1 NANOSLEEP.SYNCS 0x989680 ;  /* 0x009896800000995d */ /* 0x004fea0003900000 */
[----:B------:R-:W2:Y:S02]  /*b4f0*/  @!P1 SYNCS.PHASECHK.TRANS64 P1, [R12+URZ+0x18], R5 ;  /* 0x000018050c0095a7 */ /* 0x000ea4000802007f */
[----:B--2---:R-:W-:Y:S05]  /*b500*/  @!P1 BRA `(.L_x_299) ;  /* 0xfffffffc00f09947 */ /* 0x004fea000383ffff */
[----:B------:R-:W-:Y:S05]  /*b510*/  BRA `(.L_x_320) ;  /* 0xfffffff000507947 */ /* 0x000fea000383ffff */
.L_x_308:
[----:B------:R-:W-:Y:S01]  /*b520*/  BSSY B0, `(.L_x_321) ;  /* 0x0000006000007945 */ /* 0x000fe20003800000 */
[----:B------:R-:W-:-:S07]  /*b530*/  IMAD.MOV.U32 R15, RZ, RZ, -0x1 ;  /* 0xffffffffff0f7424 */ /* 0x000fce00078e00ff */
[----:B-----5:R-:W-:Y:S05]  /*b540*/  WARPSYNC.COLLECTIVE R15, `(.L_x_322) ;  /* 0x000000000f0c7348 */ /* 0x020fea0003c00000 */
[----:B------:R-:W-:Y:S02]  /*b550*/  ELECT P6, UR62, PT ;  /* 0x00000000003e782f */ /* 0x000fe400038c0000 */
[----:B------:R-:W-:Y:S01]  /*b560*/  MOV R14, UR62 ;  /* 0x0000003e000e7c02 */ /* 0x000fe20008000f00 */
[----:B-----5:R-:W-:Y:S10]  /*b570*/  ENDCOLLECTIVE ;  /* 0x000000000000791b */ /* 0x020ff40003800000 */
.L_x_322:
[----:B------:R-:W-:Y:S05]  /*b580*/  BSYNC B0 ;  /* 0x0000000000007941 */ /* 0x000fea0003800000 */
.L_x_321:
[----:B------:R-:W-:Y:S05]  /*b590*/  BRA `(.L_x_323) ;  /* 0xfffffff800c87947 */ /* 0x000fea000383ffff */
.L_x_312:
[----:B0-----:R0:W1:Y:S02]  /*b5a0*/  SYNCS.PHASECHK.TRANS64.TRYWAIT P0, [R7+URZ], R2 ;  /* 0x00000002070075a7 */ /* 0x001064000800017f */
[----:B-1----:R-:W-:Y:S05]  /*b5b0*/  @!P0 NANOSLEEP.SYNCS 0x989680 ;  /* 0x009896800000895d */ /* 0x002fea0003900000 */
[----:B------:R-:W1:Y:S02]  /*b5c0*/  @!P0 SYNCS.PHASECHK.TRANS64 P0, [R7+URZ], R2 ;  /* 0x00000002070085a7 */ /* 0x000e64000800007f */
[----:B-1----:R-:W-:Y:S05]  /*b5d0*/  @!P0 BRA `(.L_x_312) ;  /* 0xfffffffc00f08947 */ /* 0x002fea000383ffff */
[----:B------:R-:W-:Y:S05]  /*b5e0*/  BRA `(.L_x_324) ;  /* 0xfffffffc00087947 */ /* 0x000fea000383ffff */
.L_x_313:
[----:B0-----:R0:W1:Y:S02]  /*b5f0*/  SYNCS.PHASECHK.TRANS64.TRYWAIT P0, [R9+URZ], R4 ;  /* 0x00000004090075a7 */ /* 0x001064000800017f */
[----:B-1----:R-:W-:Y:S05]  /*b600*/  @!P0 NANOSLEEP.SYNCS 0x989680 ;  /* 0x009896800000895d */ /* 0x002fea0003900000 */
[----:B------:R-:W1:Y:S02]  /*b610*/  @!P0 SYNCS.PHASECHK.TRANS64 P0, [R9+URZ], R4 ;  /* 0x00000004090085a7 */ /* 0x000e64000800007f */
[----:B-1----:R-:W-:Y:S05]  /*b620*/  @!P0 BRA `(.L_x_313) ;  /* 0xfffffffc00f08947 */ /* 0x002fea000383ffff */
[----:B------:R-:W-:Y:S05]  /*b630*/  BRA `(.L_x_325) ;  /* 0xfffffffc00107947 */ /* 0x000fea000383ffff */
.L_x_326:
[----:B------:R-:W-:-:S00]  /*b640*/  BRA `(.L_x_326) ;  /* 0xfffffffc00fc7947 */ /* 0x000fc0000383ffff */
[----:B------:R-:W-:-:S00]  /*b650*/  NOP ;  /* 0x0000000000007918 */ /* 0x000fc00000000000 */
        /* <DEDUP_REMOVED lines=10> */
.L_x_327:


//--------------------- .nv.global.init           --------------------------
	.section	.nv.global.init,"aw",@progbits
.nv.global.init:
	.type		$str$22,@object
	.size		$str$22,($str$23 - $str$22)
$str$22:
        /*0000*/ 	.byte	0x6b, 0x5f, 0x74, 0x69, 0x6c, 0x65, 0x5f, 0x63, 0x6f, 0x75, 0x6e, 0x74, 0x20, 0x3e, 0x3d, 0x20
        /*0010*/ 	.byte	0x31, 0x00
	.type		$str$23,@object
	.size		$str$23,(__unnamed_1 - $str$23)
$str$23:
        /*0012*/ 	.byte	0x2f, 0x74, 0x6d, 0x70, 0x2f, 0x63, 0x75, 0x74, 0x6c, 0x61, 0x73, 0x73, 0x5f, 0x73, 0x77, 0x65
        /*0022*/ 	.byte	0x65, 0x70, 0x5f, 0x73, 0x72, 0x63, 0x2f, 0x69, 0x6e, 0x63, 0x6c, 0x75, 0x64, 0x65, 0x2f, 0x63
        /*0032*/ 	.byte	0x75, 0x74, 0x6c, 0x61, 0x73, 0x73, 0x2f, 0x67, 0x65, 0x6d, 0x6d, 0x2f, 0x63, 0x6f, 0x6c, 0x6c
        /*0042*/ 	.byte	0x65, 0x63, 0x74, 0x69, 0x76, 0x65, 0x2f, 0x73, 0x6d, 0x39, 0x30, 0x5f, 0x6d, 0x6d, 0x61, 0x5f
        /*0052*/ 	.byte	0x74, 0x6d, 0x61, 0x5f, 0x67, 0x6d, 0x6d, 0x61, 0x5f, 0x73, 0x73, 0x5f, 0x77, 0x61, 0x72, 0x70
        /*0062*/ 	.byte	0x73, 0x70, 0x65, 0x63, 0x69, 0x61, 0x6c, 0x69, 0x7a, 0x65, 0x64, 0x2e, 0x68, 0x70, 0x70, 0x00
	.type		__unnamed_1,@object
	.size		__unnamed_1,(.L_0 - __unnamed_1)
__unnamed_1:
        /*0072*/ 	.byte	0x76, 0x6f, 0x69, 0x64, 0x20, 0x63, 0x75, 0x74, 0x6c, 0x61, 0x73, 0x73, 0x3a, 0x3a, 0x67, 0x65
        /* <DEDUP_REMOVED lines=180> */
        /*0bc2*/ 	.byte	0x3a, 0x3a, 0x69, 0x64, 0x65, 0x6e, 0x74, 0x69, 0x74, 0x79, 0x5d, 0x00
.L_0:


//--------------------- .nv.shared._ZN7cutlass13device_kernelINS_4gemm6kernel13GemmUniversalIN4cute5tupleIJiiiiEEENS1_10collective13CollectiveMmaINS1_34MainloopSm90TmaGmmaWarpSpecializedILi3ENS5_IJNS4_1CILi1EEENSA_ILi2EEESB_EEENS1_32KernelTmaWarpSpecializedPingpongEEENS5_IJNSA_ILi64EEENSA_ILi256EEENSA_ILi32EEEEEENS_10bfloat16_tENS5_IJlSB_lEEESK_SL_NS4_8TiledMMAINS4_8MMA_AtomIJNS4_4SM904GMMA28MMA_64x256x16_F32BF16BF16_SSILNSP_5MajorE0ELSR_0ELNSP_7ScaleInE1ELSS_1EEEEEENS4_6LayoutINS5_IJSB_SB_SB_EEENS5_IJNSA_ILi0EEESX_SX_EEEEENS5_IJNS4_10UnderscoreES10_S10_EEEEENS4_23SM90_TMA_LOAD_MULTICASTENS4_14ComposedLayoutINS4_7SwizzleILi2ELi4ELi3EEENS4_18smem_ptr_flag_bitsILi16EEENSV_INS5_IJNSA_ILi8EEESI_EEENS5_IJSI_SB_EEEEEEEvNS4_8identityENS4_13SM90_TMA_LOADES1D_vS1E_EENS_8epilogue10collective6detail29Sm90TmaWarpSpecializedAdapterINS1I_15DefaultEpilogueISK_SL_SL_NS1H_6thread17LinearCombinationISK_Li1EffLNS1M_9ScaleType4KindE0ELNS_15FloatRoundStyleE2ESK_EENS1_15EpilogueDefaultEEEEEvvEEEEvNT_6ParamsE --------------------------
	.section	.nv.shared._ZN7cutlass13device_kernelINS_4gemm6kernel13GemmUniversalIN4cute5tupleIJiiiiEEENS1_10collective13CollectiveMmaINS1_34MainloopSm90TmaGmmaWarpSpecializedILi3ENS5_IJNS4_1CILi1EEENSA_ILi2EEESB_EEENS1_32KernelTmaWarpSpecializedPingpongEEENS5_IJNSA_ILi64EEENSA_ILi256EEENSA_ILi32EEEEEENS_10bfloat16_tENS5_IJlSB_lEEESK_SL_NS4_8TiledMMAINS4_8MMA_AtomIJNS4_4SM904GMMA28MMA_64x256x16_F32BF16BF16_SSILNSP_5MajorE0ELSR_0ELNSP_7ScaleInE1ELSS_1EEEEEENS4_6LayoutINS5_IJSB_SB_SB_EEENS5_IJNSA_ILi0EEESX_SX_EEEEENS5_IJNS4_10UnderscoreES10_S10_EEEEENS4_23SM90_TMA_LOAD_MULTICASTENS4_14ComposedLayoutINS4_7SwizzleILi2ELi4ELi3EEENS4_18smem_ptr_flag_bitsILi16EEENSV_INS5_IJNSA_ILi8EEESI_EEENS5_IJSI_SB_EEEEEEEvNS4_8identityENS4_13SM90_TMA_LOADES1D_vS1E_EENS_8epilogue10collective6detail29Sm90TmaWarpSpecializedAdapterINS1I_15DefaultEpilogueISK_SL_SL_NS1H_6thread17LinearCombinationISK_Li1EffLNS1M_9ScaleType4KindE0ELNS_15FloatRoundStyleE2ESK_EENS1_15EpilogueDefaultEEEEEvvEEEEvNT_6ParamsE,"aw",@nobits
	.sectionflags	@""
	.align	16
	.zero		1024


//--------------------- .nv.shared.reserved.0     --------------------------
	.section	.nv.shared.reserved.0,"aw",@nobits
	.weak		__nv_reservedSMEM_offset_0_alias
	.size		__nv_reservedSMEM_offset_0_alias, 0, 0
	.other		__nv_reservedSMEM_offset_0_alias,@"STO_CUDA_RESERVED_SHARED STV_DEFAULT"
__nv_reservedSMEM_offset_0_alias:
	.zero		0


//--------------------- .nv.global                --------------------------
	.section	.nv.global,"aw",@nobits
.nv.global:
	.type		_ZN39_INTERNAL_97b88aa0_4_k_cu_7987158f_28294cute1_E,@object
	.size		_ZN39_INTERNAL_97b88aa0_4_k_cu_7987158f_28294cute1_E,(_ZN39_INTERNAL_97b88aa0_4_k_cu_7987158f_28294cuda3std3__45__cpo6cbeginE - _ZN39_INTERNAL_97b88aa0_4_k_cu_7987158f_28294cute1_E)
_ZN39_INTERNAL_97b88aa0_4_k_cu_7987158f_28294cute1_E:
	.zero		1
	.type		_ZN39_INTERNAL_97b88aa0_4_k_cu_7987158f_28294cuda3std3__45__cpo6cbeginE,@object
	.size		_ZN39_INTERNAL_97b88aa0_4_k_cu_7987158f_28294cuda3std3__45__cpo6cbeginE,(_ZN39_INTERNAL_97b88aa0_4_k_cu_7987158f_28294cuda3std3__48in_placeE - _ZN39_INTERNAL_97b88aa0_4_k_cu_7987158f_28294cuda3std3__45__cpo6cbeginE)
_ZN39_INTERNAL_97b88aa0_4_k_cu_7987158f_28294cuda3std3__45__cpo6cbeginE:
	.zero		1
	.type		_ZN39_INTERNAL_97b88aa0_4_k_cu_7987158f_28294cuda3std3__48in_placeE,@object
	.size		_ZN39_INTERNAL_97b88aa0_4_k_cu_7987158f_28294cuda3std3__48in_placeE,(_ZN39_INTERNAL_97b88aa0_4_k_cu_7987158f_28294cuda3std6ranges3__45__cpo9iter_moveE - _ZN39_INTERNAL_97b88aa0_4_k_cu_7987158f_28294cuda3std3__48in_placeE)
_ZN39_INTERNAL_97b88aa0_4_k_cu_7987158f_28294cuda3std3__48in_placeE:
	.zero		1
	.type		_ZN39_INTERNAL_97b88aa0_4_k_cu_7987158f_28294cuda3std6ranges3__45__cpo9iter_moveE,@object
	.size		_ZN39_INTERNAL_97b88aa0_4_k_cu_7987158f_28294cuda3std6ranges3__45__cpo9iter_moveE,(_ZN39_INTERNAL_97b88aa0_4_k_cu_7987158f_28294cuda3std3__45__cpo5beginE - _ZN39_INTERNAL_97b88aa0_4_k_cu_7987158f_28294cuda3std6ranges3__45__cpo9iter_moveE)
_ZN39_INTERNAL_97b88aa0_4_k_cu_7987158f_28294cuda3std6ranges3__45__cpo9iter_moveE:
	.zero		1
	.type		_ZN39_INTERNAL_97b88aa0_4_k_cu_7987158f_28294cuda3std3__45__cpo5beginE,@object
	.size		_ZN39_INTERNAL_97b88aa0_4_k_cu_7987158f_28294cuda3std3__45__cpo5beginE,(_ZN39_INTERNAL_97b88aa0_4_k_cu_7987158f_28294cuda3std3__441_GLOBAL__N__97b88aa0_4_k_cu_7987158f_28296ignoreE - _ZN39_INTERNAL_97b88aa0_4_k_cu_7987158f_28294cuda3std3__45__cpo5beginE)
_ZN39_INTERNAL_97b88aa0_4_k_cu_7987158f_28294cuda3std3__45__cpo5beginE:
	.zero		1
	.type		_ZN39_INTERNAL_97b88aa0_4_k_cu_7987158f_28294cuda3std3__441_GLOBAL__N__97b88aa0_4_k_cu_7987158f_28296ignoreE,@object
	.size		_ZN39_INTERNAL_97b88aa0_4_k_cu_7987158f_28294cuda3std3__441_GLOBAL__N__97b88aa0_4_k_cu_7987158f_28296ignoreE,(_ZN39_INTERNAL_97b88aa0_4_k_cu_7987158f_28294cute7productE - _ZN39_INTERNAL_97b88aa0_4_k_cu_7987158f_28294cuda3std3__441_GLOBAL__N__97b88aa0_4_k_cu_7987158f_28296ignoreE)
_ZN39_INTERNAL_97b88aa0_4_k_cu_7987158f_28294cuda3std3__441_GLOBAL__N__97b88aa0_4_k_cu_7987158f_28296ignoreE:
	.zero		1
	.type		_ZN39_INTERNAL_97b88aa0_4_k_cu_7987158f_28294cute7productE,@object
	.size		_ZN39_INTERNAL_97b88aa0_4_k_cu_7987158f_28294cute7productE,(_ZN39_INTERNAL_97b88aa0_4_k_cu_7987158f_28294cuda3std3__45__cpo3endE - _ZN39_INTERNAL_97b88aa0_4_k_cu_7987158f_28294cute7productE)
_ZN39_INTERNAL_97b88aa0_4_k_cu_7987158f_28294cute7productE:
	.zero		1
	.type		_ZN39_INTERNAL_97b88aa0_4_k_cu_7987158f_28294cuda3std3__45__cpo3endE,@object
	.size		_ZN39_INTERNAL_97b88aa0_4_k_cu_7987158f_28294cuda3std3__45__cpo3endE,(_ZN39_INTERNAL_97b88aa0_4_k_cu_7987158f_28294cuda3std3__419piecewise_constructE - _ZN39_INTERNAL_97b88aa0_4_k_cu_7987158f_28294cuda3std3__45__cpo3endE)
_ZN39_INTERNAL_97b88aa0_4_k_cu_7987158f_28294cuda3std3__45__cpo3endE:
	.zero		1
	.type		_ZN39_INTERNAL_97b88aa0_4_k_cu_7987158f_28294cuda3std3__419piecewise_constructE,@object
	.size		_ZN39_INTERNAL_97b88aa0_4_k_cu_7987158f_28294cuda3std3__419piecewise_constructE,(_ZN39_INTERNAL_97b88aa0_4_k_cu_7987158f_28294cuda3std3__45__cpo4cendE - _ZN39_INTERNAL_97b88aa0_4_k_cu_7987158f_28294cuda3std3__419piecewise_constructE)
_ZN39_INTERNAL_97b88aa0_4_k_cu_7987158f_28294cuda3std3__419piecewise_constructE:
	.zero		1
	.type		_ZN39_INTERNAL_97b88aa0_4_k_cu_7987158f_28294cuda3std3__45__cpo4cendE,@object
	.size		_ZN39_INTERNAL_97b88aa0_4_k_cu_7987158f_28294cuda3std3__45__cpo4cendE,(_ZN39_INTERNAL_97b88aa0_4_k_cu_7987158f_28294cuda3std6ranges3__45__cpo4swapE - _ZN39_INTERNAL_97b88aa0_4_k_cu_7987158f_28294cuda3std3__45__cpo4cendE)
_ZN39_INTERNAL_97b88aa0_4_k_cu_7987158f_28294cuda3std3__45__cpo4cendE:
	.zero		1
	.type		_ZN39_INTERNAL_97b88aa0_4_k_cu_7987158f_28294cuda3std6ranges3__45__cpo4swapE,@object
	.size		_ZN39_INTERNAL_97b88aa0_4_k_cu_7987158f_28294cuda3std6ranges3__45__cpo4swapE,(.L_8 - _ZN39_INTERNAL_97b88aa0_4_k_cu_7987158f_28294cuda3std6ranges3__45__cpo4swapE)
_ZN39_INTERNAL_97b88aa0_4_k_cu_7987158f_28294cuda3std6ranges3__45__cpo4swapE:
	.zero		1
.L_8:


//--------------------- .nv.constant0._ZN7cutlass13device_kernelINS_4gemm6kernel13GemmUniversalIN4cute5tupleIJiiiiEEENS1_10collective13CollectiveMmaINS1_34MainloopSm90TmaGmmaWarpSpecializedILi3ENS5_IJNS4_1CILi1EEENSA_ILi2EEESB_EEENS1_32KernelTmaWarpSpecializedPingpongEEENS5_IJNSA_ILi64EEENSA_ILi256EEENSA_ILi32EEEEEENS_10bfloat16_tENS5_IJlSB_lEEESK_SL_NS4_8TiledMMAINS4_8MMA_AtomIJNS4_4SM904GMMA28MMA_64x256x16_F32BF16BF16_SSILNSP_5MajorE0ELSR_0ELNSP_7ScaleInE1ELSS_1EEEEEENS4_6LayoutINS5_IJSB_SB_SB_EEENS5_IJNSA_ILi0EEESX_SX_EEEEENS5_IJNS4_10UnderscoreES10_S10_EEEEENS4_23SM90_TMA_LOAD_MULTICASTENS4_14ComposedLayoutINS4_7SwizzleILi2ELi4ELi3EEENS4_18smem_ptr_flag_bitsILi16EEENSV_INS5_IJNSA_ILi8EEESI_EEENS5_IJSI_SB_EEEEEEEvNS4_8identityENS4_13SM90_TMA_LOADES1D_vS1E_EENS_8epilogue10collective6detail29Sm90TmaWarpSpecializedAdapterINS1I_15DefaultEpilogueISK_SL_SL_NS1H_6thread17LinearCombinationISK_Li1EffLNS1M_9ScaleType4KindE0ELNS_15FloatRoundStyleE2ESK_EENS1_15EpilogueDefaultEEEEEvvEEEEvNT_6ParamsE --------------------------
	.section	.nv.constant0._ZN7cutlass13device_kernelINS_4gemm6kernel13GemmUniversalIN4cute5tupleIJiiiiEEENS1_10collective13CollectiveMmaINS1_34MainloopSm90TmaGmmaWarpSpecializedILi3ENS5_IJNS4_1CILi1EEENSA_ILi2EEESB_EEENS1_32KernelTmaWarpSpecializedPingpongEEENS5_IJNSA_ILi64EEENSA_ILi256EEENSA_ILi32EEEEEENS_10bfloat16_tENS5_IJlSB_lEEESK_SL_NS4_8TiledMMAINS4_8MMA_AtomIJNS4_4SM904GMMA28MMA_64x256x16_F32BF16BF16_SSILNSP_5MajorE0ELSR_0ELNSP_7ScaleInE1ELSS_1EEEEEENS4_6LayoutINS5_IJSB_SB_SB_EEENS5_IJNSA_ILi0EEESX_SX_EEEEENS5_IJNS4_10UnderscoreES10_S10_EEEEENS4_23SM90_TMA_LOAD_MULTICASTENS4_14ComposedLayoutINS4_7SwizzleILi2ELi4ELi3EEENS4_18smem_ptr_flag_bitsILi16EEENSV_INS5_IJNSA_ILi8EEESI_EEENS5_IJSI_SB_EEEEEEEvNS4_8identityENS4_13SM90_TMA_LOADES1D_vS1E_EENS_8epilogue10collective6detail29Sm90TmaWarpSpecializedAdapterINS1I_15DefaultEpilogueISK_SL_SL_NS1H_6thread17LinearCombinationISK_Li1EffLNS1M_9ScaleType4KindE0ELNS_15FloatRoundStyleE2ESK_EENS1_15EpilogueDefaultEEEEEvvEEEEvNT_6ParamsE,"a",@progbits
	.sectionflags	@""
	.align	4
.nv.constant0._ZN7cutlass13device_kernelINS_4gemm6kernel13GemmUniversalIN4cute5tupleIJiiiiEEENS1_10collective13CollectiveMmaINS1_34MainloopSm90TmaGmmaWarpSpecializedILi3ENS5_IJNS4_1CILi1EEENSA_ILi2EEESB_EEENS1_32KernelTmaWarpSpecializedPingpongEEENS5_IJNSA_ILi64EEENSA_ILi256EEENSA_ILi32EEEEEENS_10bfloat16_tENS5_IJlSB_lEEESK_SL_NS4_8TiledMMAINS4_8MMA_AtomIJNS4_4SM904GMMA28MMA_64x256x16_F32BF16BF16_SSILNSP_5MajorE0ELSR_0ELNSP_7ScaleInE1ELSS_1EEEEEENS4_6LayoutINS5_IJSB_SB_SB_EEENS5_IJNSA_ILi0EEESX_SX_EEEEENS5_IJNS4_10UnderscoreES10_S10_EEEEENS4_23SM90_TMA_LOAD_MULTICASTENS4_14ComposedLayoutINS4_7SwizzleILi2ELi4ELi3EEENS4_18smem_ptr_flag_bitsILi16EEENSV_INS5_IJNSA_ILi8EEESI_EEENS5_IJSI_SB_EEEEEEEvNS4_8identityENS4_13SM90_TMA_LOADES1D_vS1E_EENS_8epilogue10collective6detail29Sm90TmaWarpSpecializedAdapterINS1I_15DefaultEpilogueISK_SL_SL_NS1H_6thread17LinearCombinationISK_Li1EffLNS1M_9ScaleType4KindE0ELNS_15FloatRoundStyleE2ESK_EENS1_15EpilogueDefaultEEEEEvvEEEEvNT_6ParamsE:
	.zero		1664


//--------------------- SYMBOLS --------------------------

	.type		.nv.reservedSmem.offset0,@object
	.size		.nv.reservedSmem.offset0,0x4
	.type		__assertfail,@function
